//
// Generated by NVIDIA NVVM Compiler
//
// Compiler Build ID: CL-36424714
// Cuda compilation tools, release 13.0, V13.0.88
// Based on NVVM 20.0.0
//

.version 9.0
.target sm_100
.address_size 64

	// .globl	default_function_kernel0
// _ZZ24default_function_kernel0E15pad_temp_shared has been demoted
// _ZZ24default_function_kernel0E13kernel_shared has been demoted
.extern .shared .align 16 .b8 shared_input[];

.visible .entry default_function_kernel0(
	.param .u64 .ptr .align 1 default_function_kernel0_param_0,
	.param .u64 .ptr .align 1 default_function_kernel0_param_1,
	.param .u64 .ptr .align 1 default_function_kernel0_param_2
)
{
	.reg .pred 	%p<188>;
	.reg .b16 	%rs<138>;
	.reg .b32 	%r<321>;
	.reg .b32 	%f<132>;
	.reg .b64 	%rd<38>;
	// demoted variable
	.shared .align 4 .b8 _ZZ24default_function_kernel0E15pad_temp_shared[7680];
	// demoted variable
	.shared .align 4 .b8 _ZZ24default_function_kernel0E13kernel_shared[3072];
	mov.u32 	%r58, %tid.z;
	shl.b32 	%r59, %r58, 2;
	mov.u32 	%r60, %tid.y;
	shl.b32 	%r61, %r60, 1;
	add.s32 	%r62, %r59, %r61;
	mov.u32 	%r63, %tid.x;
	mul.lo.s32 	%r64, %r63, 9;
	cvt.u16.u32 	%rs1, %r64;
	mul.hi.u16 	%rs2, %rs1, 17477;
	shr.u16 	%rs3, %rs2, 5;
	cvt.u32.u16 	%r65, %rs3;
	add.s32 	%r66, %r62, %r65;
	setp.gt.u32 	%p14, %r66, 15;
	shl.b32 	%r67, %r58, 4;
	shl.b32 	%r68, %r60, 3;
	add.s32 	%r69, %r67, %r68;
	shr.u16 	%rs4, %rs2, 3;
	cvt.u32.u16 	%r70, %rs4;
	add.s32 	%r71, %r69, %r70;
	setp.gt.u32 	%p15, %r71, 63;
	mad.lo.s32 	%r73, %r60, 240, %r64;
	mad.lo.s32 	%r74, %r58, 480, %r73;
	setp.gt.u32 	%p16, %r74, 1919;
	setp.gt.u32 	%p17, %r73, 479;
	setp.gt.u32 	%p18, %r63, 26;
	or.pred  	%p19, %p18, %p17;
	mov.u32 	%r76, %ctaid.y;
	mul.lo.s16 	%rs5, %rs3, 120;
	sub.s16 	%rs6, %rs1, %rs5;
	mul.lo.s16 	%rs7, %rs6, 137;
	shr.u16 	%rs8, %rs7, 12;
	cvt.u32.u16 	%r1, %rs8;
	mov.u32 	%r77, %ctaid.x;
	mul.lo.s32 	%r78, %r77, 28;
	mul.lo.s16 	%rs9, %rs4, 30;
	sub.s16 	%rs10, %rs1, %rs9;
	cvt.u32.u16 	%r79, %rs10;
	or.b32  	%r2, %r78, %r79;
	add.s32 	%r3, %r78, %r79;
	mul.lo.s32 	%r80, %r60, 25088;
	mul.wide.u16 	%r81, %rs3, 12544;
	mad.lo.s32 	%r82, %r58, 50176, %r80;
	mad.lo.s32 	%r83, %r76, 448, %r82;
	add.s32 	%r84, %r83, -113;
	add.s32 	%r85, %r3, %r84;
	add.s32 	%r4, %r85, %r81;
	shl.b32 	%r86, %r74, 2;
	mov.u32 	%r87, _ZZ24default_function_kernel0E15pad_temp_shared;
	add.s32 	%r5, %r87, %r86;
	add.s16 	%rs11, %rs1, 1;
	mul.hi.u16 	%rs12, %rs11, -30583;
	shr.u16 	%rs13, %rs12, 6;
	cvt.u32.u16 	%r88, %rs13;
	add.s32 	%r89, %r62, %r88;
	setp.gt.u32 	%p21, %r89, 15;
	shr.u16 	%rs14, %rs12, 4;
	cvt.u32.u16 	%r90, %rs14;
	add.s32 	%r91, %r69, %r90;
	setp.gt.u32 	%p22, %r91, 63;
	setp.gt.u32 	%p23, %r74, 1918;
	setp.gt.u32 	%p24, %r73, 478;
	or.pred  	%p25, %p18, %p24;
	mul.lo.s16 	%rs15, %rs13, 120;
	sub.s16 	%rs16, %rs11, %rs15;
	mul.lo.s16 	%rs17, %rs16, 137;
	shr.u16 	%rs18, %rs17, 12;
	cvt.u32.u16 	%r6, %rs18;
	mul.lo.s16 	%rs19, %rs14, 30;
	sub.s16 	%rs20, %rs11, %rs19;
	cvt.u32.u16 	%r93, %rs20;
	or.b32  	%r7, %r78, %r93;
	add.s32 	%r8, %r78, %r93;
	mul.wide.u16 	%r94, %rs13, 12544;
	add.s32 	%r95, %r8, %r84;
	add.s32 	%r9, %r95, %r94;
	add.s16 	%rs21, %rs1, 2;
	mul.hi.u16 	%rs22, %rs21, -30583;
	shr.u16 	%rs23, %rs22, 6;
	cvt.u32.u16 	%r96, %rs23;
	add.s32 	%r97, %r62, %r96;
	setp.gt.u32 	%p27, %r97, 15;
	shr.u16 	%rs24, %rs22, 4;
	cvt.u32.u16 	%r98, %rs24;
	add.s32 	%r99, %r69, %r98;
	setp.gt.u32 	%p28, %r99, 63;
	setp.gt.u32 	%p29, %r74, 1917;
	setp.gt.u32 	%p30, %r73, 477;
	or.pred  	%p31, %p18, %p30;
	mul.lo.s16 	%rs25, %rs23, 120;
	sub.s16 	%rs26, %rs21, %rs25;
	mul.lo.s16 	%rs27, %rs26, 137;
	shr.u16 	%rs28, %rs27, 12;
	cvt.u32.u16 	%r10, %rs28;
	mul.lo.s16 	%rs29, %rs24, 30;
	sub.s16 	%rs30, %rs21, %rs29;
	cvt.u32.u16 	%r101, %rs30;
	or.b32  	%r11, %r78, %r101;
	add.s32 	%r12, %r78, %r101;
	mul.wide.u16 	%r102, %rs23, 12544;
	add.s32 	%r103, %r12, %r84;
	add.s32 	%r13, %r103, %r102;
	add.s16 	%rs31, %rs1, 3;
	mul.hi.u16 	%rs32, %rs31, -30583;
	shr.u16 	%rs33, %rs32, 6;
	cvt.u32.u16 	%r104, %rs33;
	add.s32 	%r105, %r62, %r104;
	setp.gt.u32 	%p33, %r105, 15;
	shr.u16 	%rs34, %rs32, 4;
	cvt.u32.u16 	%r106, %rs34;
	add.s32 	%r107, %r69, %r106;
	setp.gt.u32 	%p34, %r107, 63;
	setp.gt.u32 	%p35, %r74, 1916;
	setp.gt.u32 	%p36, %r73, 476;
	or.pred  	%p37, %p18, %p36;
	mul.lo.s16 	%rs35, %rs33, 120;
	sub.s16 	%rs36, %rs31, %rs35;
	mul.lo.s16 	%rs37, %rs36, 137;
	shr.u16 	%rs38, %rs37, 12;
	cvt.u32.u16 	%r14, %rs38;
	mul.lo.s16 	%rs39, %rs34, 30;
	sub.s16 	%rs40, %rs31, %rs39;
	cvt.u32.u16 	%r109, %rs40;
	or.b32  	%r15, %r78, %r109;
	add.s32 	%r16, %r78, %r109;
	mul.wide.u16 	%r110, %rs33, 12544;
	add.s32 	%r111, %r16, %r84;
	add.s32 	%r17, %r111, %r110;
	add.s16 	%rs41, %rs1, 4;
	mul.hi.u16 	%rs42, %rs41, -30583;
	shr.u16 	%rs43, %rs42, 6;
	cvt.u32.u16 	%r112, %rs43;
	add.s32 	%r113, %r62, %r112;
	setp.gt.u32 	%p39, %r113, 15;
	shr.u16 	%rs44, %rs42, 4;
	cvt.u32.u16 	%r114, %rs44;
	add.s32 	%r115, %r69, %r114;
	setp.gt.u32 	%p40, %r115, 63;
	setp.gt.u32 	%p41, %r74, 1915;
	setp.gt.u32 	%p42, %r73, 475;
	or.pred  	%p43, %p18, %p42;
	mul.lo.s16 	%rs45, %rs43, 120;
	sub.s16 	%rs46, %rs41, %rs45;
	mul.lo.s16 	%rs47, %rs46, 137;
	shr.u16 	%rs48, %rs47, 12;
	cvt.u32.u16 	%r18, %rs48;
	mul.lo.s16 	%rs49, %rs44, 30;
	sub.s16 	%rs50, %rs41, %rs49;
	cvt.u32.u16 	%r117, %rs50;
	or.b32  	%r19, %r78, %r117;
	add.s32 	%r20, %r78, %r117;
	mul.wide.u16 	%r118, %rs43, 12544;
	add.s32 	%r119, %r20, %r84;
	add.s32 	%r21, %r119, %r118;
	add.s16 	%rs51, %rs1, 5;
	mul.hi.u16 	%rs52, %rs51, -30583;
	shr.u16 	%rs53, %rs52, 6;
	cvt.u32.u16 	%r120, %rs53;
	add.s32 	%r121, %r62, %r120;
	setp.gt.u32 	%p45, %r121, 15;
	shr.u16 	%rs54, %rs52, 4;
	cvt.u32.u16 	%r122, %rs54;
	add.s32 	%r123, %r69, %r122;
	setp.gt.u32 	%p46, %r123, 63;
	setp.gt.u32 	%p47, %r74, 1914;
	setp.gt.u32 	%p48, %r73, 474;
	or.pred  	%p49, %p18, %p48;
	mul.lo.s16 	%rs55, %rs53, 120;
	sub.s16 	%rs56, %rs51, %rs55;
	mul.lo.s16 	%rs57, %rs56, 137;
	shr.u16 	%rs58, %rs57, 12;
	cvt.u32.u16 	%r22, %rs58;
	mul.lo.s16 	%rs59, %rs54, 30;
	sub.s16 	%rs60, %rs51, %rs59;
	cvt.u32.u16 	%r125, %rs60;
	or.b32  	%r23, %r78, %r125;
	add.s32 	%r24, %r78, %r125;
	mul.wide.u16 	%r126, %rs53, 12544;
	add.s32 	%r127, %r24, %r84;
	add.s32 	%r25, %r127, %r126;
	add.s16 	%rs61, %rs1, 6;
	mul.hi.u16 	%rs62, %rs61, -30583;
	shr.u16 	%rs63, %rs62, 6;
	cvt.u32.u16 	%r128, %rs63;
	add.s32 	%r129, %r62, %r128;
	setp.gt.u32 	%p51, %r129, 15;
	shr.u16 	%rs64, %rs62, 4;
	cvt.u32.u16 	%r130, %rs64;
	add.s32 	%r131, %r69, %r130;
	setp.gt.u32 	%p52, %r131, 63;
	setp.gt.u32 	%p53, %r74, 1913;
	setp.gt.u32 	%p54, %r73, 473;
	setp.gt.u32 	%p55, %r63, 25;
	or.pred  	%p56, %p55, %p54;
	mul.lo.s16 	%rs65, %rs63, 120;
	sub.s16 	%rs66, %rs61, %rs65;
	mul.lo.s16 	%rs67, %rs66, 137;
	shr.u16 	%rs68, %rs67, 12;
	cvt.u32.u16 	%r26, %rs68;
	mul.lo.s16 	%rs69, %rs64, 30;
	sub.s16 	%rs70, %rs61, %rs69;
	cvt.u32.u16 	%r133, %rs70;
	or.b32  	%r27, %r78, %r133;
	add.s32 	%r28, %r78, %r133;
	mul.wide.u16 	%r134, %rs63, 12544;
	add.s32 	%r135, %r28, %r84;
	add.s32 	%r29, %r135, %r134;
	add.s16 	%rs71, %rs1, 7;
	mul.hi.u16 	%rs72, %rs71, -30583;
	shr.u16 	%rs73, %rs72, 6;
	cvt.u32.u16 	%r136, %rs73;
	add.s32 	%r137, %r62, %r136;
	setp.gt.u32 	%p58, %r137, 15;
	shr.u16 	%rs74, %rs72, 4;
	cvt.u32.u16 	%r138, %rs74;
	add.s32 	%r139, %r69, %r138;
	setp.gt.u32 	%p59, %r139, 63;
	setp.gt.u32 	%p60, %r74, 1912;
	setp.gt.u32 	%p61, %r73, 472;
	or.pred  	%p62, %p55, %p61;
	mul.lo.s16 	%rs75, %rs73, 120;
	sub.s16 	%rs76, %rs71, %rs75;
	mul.lo.s16 	%rs77, %rs76, 137;
	shr.u16 	%rs78, %rs77, 12;
	cvt.u32.u16 	%r30, %rs78;
	mul.lo.s16 	%rs79, %rs74, 30;
	sub.s16 	%rs80, %rs71, %rs79;
	cvt.u32.u16 	%r141, %rs80;
	or.b32  	%r31, %r78, %r141;
	add.s32 	%r32, %r78, %r141;
	mul.wide.u16 	%r142, %rs73, 12544;
	add.s32 	%r143, %r32, %r84;
	add.s32 	%r33, %r143, %r142;
	add.s16 	%rs81, %rs1, 8;
	mul.hi.u16 	%rs82, %rs81, -30583;
	shr.u16 	%rs83, %rs82, 6;
	cvt.u32.u16 	%r144, %rs83;
	add.s32 	%r145, %r62, %r144;
	setp.gt.u32 	%p64, %r145, 15;
	shr.u16 	%rs84, %rs82, 4;
	cvt.u32.u16 	%r146, %rs84;
	add.s32 	%r147, %r69, %r146;
	setp.gt.u32 	%p65, %r147, 63;
	setp.gt.u32 	%p66, %r74, 1911;
	setp.gt.u32 	%p67, %r73, 471;
	or.pred  	%p68, %p55, %p67;
	mul.lo.s16 	%rs85, %rs83, 120;
	sub.s16 	%rs86, %rs81, %rs85;
	mul.lo.s16 	%rs87, %rs86, 137;
	shr.u16 	%rs88, %rs87, 12;
	cvt.u32.u16 	%r34, %rs88;
	mul.lo.s16 	%rs89, %rs84, 30;
	sub.s16 	%rs90, %rs81, %rs89;
	cvt.u32.u16 	%r149, %rs90;
	or.b32  	%r35, %r78, %r149;
	add.s32 	%r36, %r78, %r149;
	mul.wide.u16 	%r150, %rs83, 12544;
	add.s32 	%r151, %r36, %r84;
	add.s32 	%r37, %r151, %r150;
	cvt.u16.u32 	%rs91, %r63;
	mul.hi.u16 	%rs92, %rs91, 5462;
	cvt.u32.u16 	%r152, %rs92;
	add.s32 	%r153, %r62, %r152;
	setp.gt.u32 	%p70, %r153, 15;
	shl.b32 	%r154, %r58, 6;
	shl.b32 	%r155, %r60, 5;
	add.s32 	%r156, %r154, %r155;
	shl.b32 	%r157, %r63, 2;
	cvt.u16.u32 	%rs93, %r157;
	mul.hi.u16 	%rs94, %rs93, 21846;
	cvt.u32.u16 	%r158, %rs94;
	add.s32 	%r159, %r156, %r158;
	setp.gt.u32 	%p71, %r159, 255;
	mad.lo.s32 	%r161, %r60, 96, %r157;
	mad.lo.s32 	%r162, %r58, 192, %r161;
	setp.gt.u32 	%p72, %r162, 767;
	setp.gt.u32 	%p73, %r161, 191;
	setp.gt.u32 	%p74, %r63, 23;
	or.pred  	%p75, %p74, %p73;
	mov.u32 	%r164, %ctaid.z;
	mul.lo.s32 	%r165, %r58, 2304;
	mad.lo.s32 	%r166, %r164, 9216, %r165;
	mad.lo.s32 	%r38, %r60, 1152, %r166;
	setp.lt.u32 	%p77, %r63, 12;
	add.s32 	%r167, %r157, 208;
	selp.b32 	%r168, %r157, %r167, %p77;
	cvt.u16.u32 	%rs95, %r168;
	and.b16  	%rs96, %rs95, 252;
	mul.lo.s16 	%rs97, %rs96, 171;
	shr.u16 	%rs98, %rs97, 9;
	mul.lo.s16 	%rs99, %rs94, 3;
	sub.s16 	%rs100, %rs93, %rs99;
	cvt.u32.u16 	%r169, %rs100;
	mov.b16 	%rs101, 576;
	mov.b32 	%r170, {%rs101, %rs98};
	prmt.b32 	%r171, %r152, 9, 0x3340U;
	prmt.b32 	%r172, %r173, %r174, 0x3340U;
	prmt.b32 	%r175, %r171, %r172, 0x5410U;
	dp2a.lo.u32.u32 	%r39, %r170, %r175, %r169;
	shl.b32 	%r176, %r162, 2;
	mov.u32 	%r177, _ZZ24default_function_kernel0E13kernel_shared;
	add.s32 	%r40, %r177, %r176;
	or.b16  	%rs102, %rs93, 1;
	mul.hi.u16 	%rs103, %rs102, 2731;
	shr.u16 	%rs104, %rs103, 1;
	cvt.u32.u16 	%r178, %rs104;
	add.s32 	%r179, %r62, %r178;
	setp.gt.u32 	%p78, %r179, 15;
	mul.hi.u16 	%rs105, %rs102, 21846;
	cvt.u32.u16 	%r180, %rs105;
	add.s32 	%r181, %r156, %r180;
	setp.gt.u32 	%p79, %r181, 255;
	setp.gt.u32 	%p80, %r162, 766;
	setp.gt.u32 	%p81, %r161, 190;
	or.pred  	%p82, %p74, %p81;
	mul.lo.s16 	%rs106, %rs102, 171;
	shr.u16 	%rs107, %rs106, 13;
	mul.lo.s16 	%rs108, %rs107, 48;
	sub.s16 	%rs109, %rs102, %rs108;
	and.b16  	%rs110, %rs109, 253;
	mul.lo.s16 	%rs111, %rs110, 86;
	shr.u16 	%rs112, %rs111, 8;
	mov.b32 	%r183, {%rs101, %rs112};
	prmt.b32 	%r184, %r178, 9, 0x3340U;
	prmt.b32 	%r185, %r184, %r172, 0x5410U;
	mov.b32 	%r317, 0;
	dp2a.lo.u32.u32 	%r41, %r183, %r185, %r317;
	mul.lo.s16 	%rs113, %rs105, 3;
	sub.s16 	%rs114, %rs102, %rs113;
	cvt.u32.u16 	%r186, %rs114;
	or.b32  	%r42, %r38, %r186;
	or.b16  	%rs115, %rs93, 2;
	mul.hi.u16 	%rs116, %rs115, 2731;
	shr.u16 	%rs117, %rs116, 1;
	cvt.u32.u16 	%r187, %rs117;
	add.s32 	%r188, %r62, %r187;
	setp.gt.u32 	%p84, %r188, 15;
	mul.hi.u16 	%rs118, %rs115, 21846;
	cvt.u32.u16 	%r189, %rs118;
	add.s32 	%r190, %r156, %r189;
	setp.gt.u32 	%p85, %r190, 255;
	setp.gt.u32 	%p86, %r162, 765;
	setp.gt.u32 	%p87, %r161, 189;
	or.pred  	%p88, %p74, %p87;
	mul.lo.s16 	%rs119, %rs115, 171;
	shr.u16 	%rs120, %rs119, 13;
	mul.lo.s16 	%rs121, %rs120, 48;
	sub.s16 	%rs122, %rs115, %rs121;
	and.b16  	%rs123, %rs122, 254;
	mul.lo.s16 	%rs124, %rs123, 86;
	shr.u16 	%rs125, %rs124, 8;
	mov.b32 	%r192, {%rs101, %rs125};
	prmt.b32 	%r193, %r187, 9, 0x3340U;
	prmt.b32 	%r194, %r193, %r172, 0x5410U;
	dp2a.lo.u32.u32 	%r43, %r192, %r194, %r317;
	mul.lo.s16 	%rs126, %rs118, 3;
	sub.s16 	%rs127, %rs115, %rs126;
	cvt.u32.u16 	%r195, %rs127;
	or.b32  	%r44, %r38, %r195;
	or.b16  	%rs128, %rs93, 3;
	mul.hi.u16 	%rs129, %rs128, 2731;
	shr.u16 	%rs130, %rs129, 1;
	cvt.u32.u16 	%r196, %rs130;
	add.s32 	%r197, %r62, %r196;
	setp.gt.u32 	%p90, %r197, 15;
	setp.gt.u32 	%p91, %r159, 254;
	setp.gt.u32 	%p92, %r162, 764;
	setp.gt.u32 	%p93, %r161, 188;
	or.pred  	%p94, %p74, %p93;
	mul.lo.s16 	%rs131, %rs128, 171;
	shr.u16 	%rs132, %rs131, 13;
	mul.lo.s16 	%rs133, %rs132, 48;
	sub.s16 	%rs134, %rs128, %rs133;
	and.b16  	%rs135, %rs134, 255;
	mul.lo.s16 	%rs136, %rs135, 86;
	shr.u16 	%rs137, %rs136, 8;
	mov.b32 	%r198, {%rs101, %rs137};
	prmt.b32 	%r199, %r196, 9, 0x3340U;
	prmt.b32 	%r200, %r199, %r172, 0x5410U;
	dp2a.lo.u32.u32 	%r45, %r198, %r200, %r317;
	or.b32  	%r46, %r38, %r169;
	or.pred  	%p96, %p14, %p15;
	or.pred  	%p97, %p96, %p16;
	or.pred  	%p1, %p97, %p19;
	or.pred  	%p98, %p21, %p22;
	or.pred  	%p99, %p98, %p23;
	or.pred  	%p2, %p99, %p25;
	or.pred  	%p100, %p27, %p28;
	or.pred  	%p101, %p100, %p29;
	or.pred  	%p3, %p101, %p31;
	or.pred  	%p102, %p33, %p34;
	or.pred  	%p103, %p102, %p35;
	or.pred  	%p4, %p103, %p37;
	or.pred  	%p104, %p39, %p40;
	or.pred  	%p105, %p104, %p41;
	or.pred  	%p5, %p105, %p43;
	or.pred  	%p106, %p45, %p46;
	or.pred  	%p107, %p106, %p47;
	or.pred  	%p6, %p107, %p49;
	or.pred  	%p108, %p51, %p52;
	or.pred  	%p109, %p108, %p53;
	or.pred  	%p7, %p109, %p56;
	or.pred  	%p110, %p58, %p59;
	or.pred  	%p111, %p110, %p60;
	or.pred  	%p8, %p111, %p62;
	or.pred  	%p112, %p64, %p65;
	or.pred  	%p113, %p112, %p66;
	or.pred  	%p9, %p113, %p68;
	or.pred  	%p114, %p70, %p71;
	or.pred  	%p115, %p114, %p72;
	or.pred  	%p10, %p115, %p75;
	or.pred  	%p116, %p78, %p79;
	or.pred  	%p117, %p116, %p80;
	or.pred  	%p11, %p117, %p82;
	or.pred  	%p118, %p84, %p85;
	or.pred  	%p119, %p118, %p86;
	or.pred  	%p12, %p119, %p88;
	or.pred  	%p120, %p90, %p91;
	or.pred  	%p121, %p120, %p92;
	or.pred  	%p13, %p121, %p94;
	mad.lo.s32 	%r201, %r60, 120, %r157;
	add.s32 	%r47, %r87, %r201;
	mov.f32 	%f124, 0f00000000;
	mov.f32 	%f125, %f124;
	mov.f32 	%f126, %f124;
	mov.f32 	%f127, %f124;
	mov.f32 	%f128, %f124;
	mov.f32 	%f129, %f124;
	mov.f32 	%f130, %f124;
	mov.f32 	%f131, %f124;
$L__BB0_1:
	mov.b32 	%r318, 0;
	mad.lo.s32 	%r282, %r317, 200704, %r37;
	mad.lo.s32 	%r273, %r317, 200704, %r33;
	mad.lo.s32 	%r264, %r317, 200704, %r29;
	mad.lo.s32 	%r255, %r317, 200704, %r25;
	mad.lo.s32 	%r246, %r317, 200704, %r21;
	mad.lo.s32 	%r237, %r317, 200704, %r17;
	mad.lo.s32 	%r228, %r317, 200704, %r13;
	mad.lo.s32 	%r219, %r317, 200704, %r9;
	mad.lo.s32 	%r210, %r317, 200704, %r4;
$L__BB0_2:
	ld.param.u64 	%rd35, [default_function_kernel0_param_0];
	cvta.to.global.u64 	%rd1, %rd35;
	bar.sync 	0;
	@%p1 bra 	$L__BB0_6;
	setp.gt.u32 	%p122, %r3, 112;
	setp.eq.s32 	%p123, %r2, 0;
	mov.u32 	%r203, %ctaid.y;
	shl.b32 	%r204, %r203, 2;
	add.s32 	%r205, %r204, %r1;
	or.b32  	%r207, %r318, %r205;
	setp.eq.s32 	%p124, %r207, 0;
	add.s32 	%r208, %r318, %r205;
	setp.gt.u32 	%p125, %r208, 112;
	or.pred  	%p126, %p124, %p123;
	or.pred  	%p127, %p126, %p125;
	or.pred  	%p128, %p127, %p122;
	mov.f32 	%f115, 0f00000000;
	@%p128 bra 	$L__BB0_5;
	add.s32 	%r209, %r318, %r1;
	mad.lo.s32 	%r211, %r209, 112, %r210;
	mul.wide.s32 	%rd6, %r211, 4;
	add.s64 	%rd7, %rd1, %rd6;
	ld.global.nc.f32 	%f115, [%rd7];
$L__BB0_5:
	st.shared.f32 	[%r5], %f115;
$L__BB0_6:
	@%p2 bra 	$L__BB0_10;
	setp.gt.u32 	%p129, %r8, 112;
	setp.eq.s32 	%p130, %r7, 0;
	mov.u32 	%r212, %ctaid.y;
	shl.b32 	%r213, %r212, 2;
	add.s32 	%r214, %r213, %r6;
	or.b32  	%r216, %r318, %r214;
	setp.eq.s32 	%p131, %r216, 0;
	add.s32 	%r217, %r318, %r214;
	setp.gt.u32 	%p132, %r217, 112;
	or.pred  	%p133, %p131, %p130;
	or.pred  	%p134, %p133, %p132;
	or.pred  	%p135, %p134, %p129;
	mov.f32 	%f116, 0f00000000;
	@%p135 bra 	$L__BB0_9;
	add.s32 	%r218, %r318, %r6;
	mad.lo.s32 	%r220, %r218, 112, %r219;
	mul.wide.s32 	%rd8, %r220, 4;
	add.s64 	%rd9, %rd1, %rd8;
	ld.global.nc.f32 	%f116, [%rd9];
$L__BB0_9:
	st.shared.f32 	[%r5+4], %f116;
$L__BB0_10:
	@%p3 bra 	$L__BB0_14;
	setp.gt.u32 	%p136, %r12, 112;
	setp.eq.s32 	%p137, %r11, 0;
	mov.u32 	%r221, %ctaid.y;
	shl.b32 	%r222, %r221, 2;
	add.s32 	%r223, %r222, %r10;
	or.b32  	%r225, %r318, %r223;
	setp.eq.s32 	%p138, %r225, 0;
	add.s32 	%r226, %r318, %r223;
	setp.gt.u32 	%p139, %r226, 112;
	or.pred  	%p140, %p138, %p137;
	or.pred  	%p141, %p140, %p139;
	or.pred  	%p142, %p141, %p136;
	mov.f32 	%f117, 0f00000000;
	@%p142 bra 	$L__BB0_13;
	add.s32 	%r227, %r318, %r10;
	mad.lo.s32 	%r229, %r227, 112, %r228;
	mul.wide.s32 	%rd10, %r229, 4;
	add.s64 	%rd11, %rd1, %rd10;
	ld.global.nc.f32 	%f117, [%rd11];
$L__BB0_13:
	st.shared.f32 	[%r5+8], %f117;
$L__BB0_14:
	@%p4 bra 	$L__BB0_18;
	setp.gt.u32 	%p143, %r16, 112;
	setp.eq.s32 	%p144, %r15, 0;
	mov.u32 	%r230, %ctaid.y;
	shl.b32 	%r231, %r230, 2;
	add.s32 	%r232, %r231, %r14;
	or.b32  	%r234, %r318, %r232;
	setp.eq.s32 	%p145, %r234, 0;
	add.s32 	%r235, %r318, %r232;
	setp.gt.u32 	%p146, %r235, 112;
	or.pred  	%p147, %p145, %p144;
	or.pred  	%p148, %p147, %p146;
	or.pred  	%p149, %p148, %p143;
	mov.f32 	%f118, 0f00000000;
	@%p149 bra 	$L__BB0_17;
	add.s32 	%r236, %r318, %r14;
	mad.lo.s32 	%r238, %r236, 112, %r237;
	mul.wide.s32 	%rd12, %r238, 4;
	add.s64 	%rd13, %rd1, %rd12;
	ld.global.nc.f32 	%f118, [%rd13];
$L__BB0_17:
	st.shared.f32 	[%r5+12], %f118;
$L__BB0_18:
	@%p5 bra 	$L__BB0_22;
	setp.gt.u32 	%p150, %r20, 112;
	setp.eq.s32 	%p151, %r19, 0;
	mov.u32 	%r239, %ctaid.y;
	shl.b32 	%r240, %r239, 2;
	add.s32 	%r241, %r240, %r18;
	or.b32  	%r243, %r318, %r241;
	setp.eq.s32 	%p152, %r243, 0;
	add.s32 	%r244, %r318, %r241;
	setp.gt.u32 	%p153, %r244, 112;
	or.pred  	%p154, %p152, %p151;
	or.pred  	%p155, %p154, %p153;
	or.pred  	%p156, %p155, %p150;
	mov.f32 	%f119, 0f00000000;
	@%p156 bra 	$L__BB0_21;
	add.s32 	%r245, %r318, %r18;
	mad.lo.s32 	%r247, %r245, 112, %r246;
	mul.wide.s32 	%rd14, %r247, 4;
	add.s64 	%rd15, %rd1, %rd14;
	ld.global.nc.f32 	%f119, [%rd15];
$L__BB0_21:
	st.shared.f32 	[%r5+16], %f119;
$L__BB0_22:
	@%p6 bra 	$L__BB0_26;
	setp.gt.u32 	%p157, %r24, 112;
	setp.eq.s32 	%p158, %r23, 0;
	mov.u32 	%r248, %ctaid.y;
	shl.b32 	%r249, %r248, 2;
	add.s32 	%r250, %r249, %r22;
	or.b32  	%r252, %r318, %r250;
	setp.eq.s32 	%p159, %r252, 0;
	add.s32 	%r253, %r318, %r250;
	setp.gt.u32 	%p160, %r253, 112;
	or.pred  	%p161, %p159, %p158;
	or.pred  	%p162, %p161, %p160;
	or.pred  	%p163, %p162, %p157;
	mov.f32 	%f120, 0f00000000;
	@%p163 bra 	$L__BB0_25;
	add.s32 	%r254, %r318, %r22;
	mad.lo.s32 	%r256, %r254, 112, %r255;
	mul.wide.s32 	%rd16, %r256, 4;
	add.s64 	%rd17, %rd1, %rd16;
	ld.global.nc.f32 	%f120, [%rd17];
$L__BB0_25:
	st.shared.f32 	[%r5+20], %f120;
$L__BB0_26:
	@%p7 bra 	$L__BB0_30;
	setp.gt.u32 	%p164, %r28, 112;
	setp.eq.s32 	%p165, %r27, 0;
	mov.u32 	%r257, %ctaid.y;
	shl.b32 	%r258, %r257, 2;
	add.s32 	%r259, %r258, %r26;
	or.b32  	%r261, %r318, %r259;
	setp.eq.s32 	%p166, %r261, 0;
	add.s32 	%r262, %r318, %r259;
	setp.gt.u32 	%p167, %r262, 112;
	or.pred  	%p168, %p166, %p165;
	or.pred  	%p169, %p168, %p167;
	or.pred  	%p170, %p169, %p164;
	mov.f32 	%f121, 0f00000000;
	@%p170 bra 	$L__BB0_29;
	add.s32 	%r263, %r318, %r26;
	mad.lo.s32 	%r265, %r263, 112, %r264;
	mul.wide.s32 	%rd18, %r265, 4;
	add.s64 	%rd19, %rd1, %rd18;
	ld.global.nc.f32 	%f121, [%rd19];
$L__BB0_29:
	st.shared.f32 	[%r5+24], %f121;
$L__BB0_30:
	@%p8 bra 	$L__BB0_34;
	setp.gt.u32 	%p171, %r32, 112;
	setp.eq.s32 	%p172, %r31, 0;
	mov.u32 	%r266, %ctaid.y;
	shl.b32 	%r267, %r266, 2;
	add.s32 	%r268, %r267, %r30;
	or.b32  	%r270, %r318, %r268;
	setp.eq.s32 	%p173, %r270, 0;
	add.s32 	%r271, %r318, %r268;
	setp.gt.u32 	%p174, %r271, 112;
	or.pred  	%p175, %p173, %p172;
	or.pred  	%p176, %p175, %p174;
	or.pred  	%p177, %p176, %p171;
	mov.f32 	%f122, 0f00000000;
	@%p177 bra 	$L__BB0_33;
	add.s32 	%r272, %r318, %r30;
	mad.lo.s32 	%r274, %r272, 112, %r273;
	mul.wide.s32 	%rd20, %r274, 4;
	add.s64 	%rd21, %rd1, %rd20;
	ld.global.nc.f32 	%f122, [%rd21];
$L__BB0_33:
	st.shared.f32 	[%r5+28], %f122;
$L__BB0_34:
	@%p9 bra 	$L__BB0_38;
	setp.gt.u32 	%p178, %r36, 112;
	setp.eq.s32 	%p179, %r35, 0;
	mov.u32 	%r275, %ctaid.y;
	shl.b32 	%r276, %r275, 2;
	add.s32 	%r277, %r276, %r34;
	or.b32  	%r279, %r318, %r277;
	setp.eq.s32 	%p180, %r279, 0;
	add.s32 	%r280, %r318, %r277;
	setp.gt.u32 	%p181, %r280, 112;
	or.pred  	%p182, %p180, %p179;
	or.pred  	%p183, %p182, %p181;
	or.pred  	%p184, %p183, %p178;
	mov.f32 	%f123, 0f00000000;
	@%p184 bra 	$L__BB0_37;
	add.s32 	%r281, %r318, %r34;
	mad.lo.s32 	%r283, %r281, 112, %r282;
	mul.wide.s32 	%rd22, %r283, 4;
	add.s64 	%rd23, %rd1, %rd22;
	ld.global.nc.f32 	%f123, [%rd23];
$L__BB0_37:
	st.shared.f32 	[%r5+32], %f123;
$L__BB0_38:
	ld.param.u64 	%rd36, [default_function_kernel0_param_1];
	cvta.to.global.u64 	%rd2, %rd36;
	@%p10 bra 	$L__BB0_40;
	mul.lo.s32 	%r284, %r317, 144;
	mad.lo.s32 	%r285, %r318, 3, %r284;
	add.s32 	%r286, %r285, %r39;
	add.s32 	%r287, %r286, %r38;
	mul.wide.u32 	%rd24, %r287, 4;
	add.s64 	%rd25, %rd2, %rd24;
	ld.global.nc.f32 	%f61, [%rd25];
	st.shared.f32 	[%r40], %f61;
$L__BB0_40:
	@%p11 bra 	$L__BB0_42;
	mul.lo.s32 	%r288, %r317, 144;
	mad.lo.s32 	%r289, %r318, 3, %r288;
	add.s32 	%r290, %r289, %r42;
	add.s32 	%r291, %r290, %r41;
	mul.wide.u32 	%rd26, %r291, 4;
	add.s64 	%rd27, %rd2, %rd26;
	ld.global.nc.f32 	%f62, [%rd27];
	st.shared.f32 	[%r40+4], %f62;
$L__BB0_42:
	@%p12 bra 	$L__BB0_44;
	mul.lo.s32 	%r292, %r317, 144;
	mad.lo.s32 	%r293, %r318, 3, %r292;
	add.s32 	%r294, %r293, %r44;
	add.s32 	%r295, %r294, %r43;
	mul.wide.u32 	%rd28, %r295, 4;
	add.s64 	%rd29, %rd2, %rd28;
	ld.global.nc.f32 	%f63, [%rd29];
	st.shared.f32 	[%r40+8], %f63;
$L__BB0_44:
	@%p13 bra 	$L__BB0_46;
	mul.lo.s32 	%r296, %r317, 144;
	mad.lo.s32 	%r297, %r318, 3, %r296;
	add.s32 	%r298, %r297, %r46;
	add.s32 	%r299, %r298, %r45;
	mul.wide.u32 	%rd30, %r299, 4;
	add.s64 	%rd31, %rd2, %rd30;
	ld.global.nc.f32 	%f64, [%rd31];
	st.shared.f32 	[%r40+12], %f64;
$L__BB0_46:
	mov.u32 	%r301, %tid.z;
	mov.u32 	%r302, _ZZ24default_function_kernel0E13kernel_shared;
	mad.lo.s32 	%r303, %r301, 768, %r302;
	add.s32 	%r319, %r303, 384;
	bar.sync 	0;
	mov.b32 	%r320, 240;
$L__BB0_47:
	add.s32 	%r304, %r47, %r320;
	ld.shared.f32 	%f65, [%r304+-240];
	ld.shared.f32 	%f66, [%r304];
	ld.shared.f32 	%f67, [%r304+-236];
	ld.shared.f32 	%f68, [%r304+4];
	ld.shared.f32 	%f69, [%r304+-232];
	ld.shared.f32 	%f70, [%r304+8];
	ld.shared.f32 	%f71, [%r319+-384];
	ld.shared.f32 	%f72, [%r319+-380];
	ld.shared.f32 	%f73, [%r319+-376];
	ld.shared.f32 	%f74, [%r319+-192];
	ld.shared.f32 	%f75, [%r319+-188];
	ld.shared.f32 	%f76, [%r319+-184];
	ld.shared.f32 	%f77, [%r319];
	ld.shared.f32 	%f78, [%r319+4];
	ld.shared.f32 	%f79, [%r319+8];
	ld.shared.f32 	%f80, [%r319+192];
	ld.shared.f32 	%f81, [%r319+196];
	ld.shared.f32 	%f82, [%r319+200];
	fma.rn.f32 	%f83, %f65, %f71, %f131;
	fma.rn.f32 	%f84, %f66, %f71, %f127;
	fma.rn.f32 	%f85, %f65, %f74, %f130;
	fma.rn.f32 	%f86, %f66, %f74, %f126;
	fma.rn.f32 	%f87, %f65, %f77, %f129;
	fma.rn.f32 	%f88, %f66, %f77, %f125;
	fma.rn.f32 	%f89, %f65, %f80, %f128;
	fma.rn.f32 	%f90, %f66, %f80, %f124;
	fma.rn.f32 	%f91, %f67, %f72, %f83;
	fma.rn.f32 	%f92, %f68, %f72, %f84;
	fma.rn.f32 	%f93, %f67, %f75, %f85;
	fma.rn.f32 	%f94, %f68, %f75, %f86;
	fma.rn.f32 	%f95, %f67, %f78, %f87;
	fma.rn.f32 	%f96, %f68, %f78, %f88;
	fma.rn.f32 	%f97, %f67, %f81, %f89;
	fma.rn.f32 	%f98, %f68, %f81, %f90;
	fma.rn.f32 	%f131, %f69, %f73, %f91;
	fma.rn.f32 	%f127, %f70, %f73, %f92;
	fma.rn.f32 	%f130, %f69, %f76, %f93;
	fma.rn.f32 	%f126, %f70, %f76, %f94;
	fma.rn.f32 	%f129, %f69, %f79, %f95;
	fma.rn.f32 	%f125, %f70, %f79, %f96;
	fma.rn.f32 	%f128, %f69, %f82, %f97;
	fma.rn.f32 	%f124, %f70, %f82, %f98;
	add.s32 	%r320, %r320, 480;
	add.s32 	%r319, %r319, 12;
	setp.ne.s32 	%p185, %r320, 7920;
	@%p185 bra 	$L__BB0_47;
	add.s32 	%r318, %r318, 1;
	setp.ne.s32 	%p186, %r318, 3;
	@%p186 bra 	$L__BB0_2;
	add.s32 	%r317, %r317, 1;
	setp.ne.s32 	%p187, %r317, 4;
	@%p187 bra 	$L__BB0_1;
	ld.param.u64 	%rd37, [default_function_kernel0_param_2];
	cvta.to.global.u64 	%rd32, %rd37;
	mov.u32 	%r305, %ctaid.z;
	mov.u32 	%r306, %tid.y;
	mov.u32 	%r307, %tid.x;
	mov.u32 	%r308, %tid.z;
	mul.lo.s32 	%r309, %r308, 50176;
	or.b32  	%r310, %r309, %r307;
	mad.lo.s32 	%r311, %r305, 200704, %r310;
	mov.u32 	%r312, %ctaid.y;
	mad.lo.s32 	%r313, %r312, 448, %r311;
	mad.lo.s32 	%r314, %r306, 112, %r313;
	mov.u32 	%r315, %ctaid.x;
	mad.lo.s32 	%r316, %r315, 28, %r314;
	mul.wide.u32 	%rd33, %r316, 4;
	add.s64 	%rd34, %rd32, %rd33;
	st.global.f32 	[%rd34], %f131;
	st.global.f32 	[%rd34+896], %f127;
	st.global.f32 	[%rd34+50176], %f130;
	st.global.f32 	[%rd34+51072], %f126;
	st.global.f32 	[%rd34+100352], %f129;
	st.global.f32 	[%rd34+101248], %f125;
	st.global.f32 	[%rd34+150528], %f128;
	st.global.f32 	[%rd34+151424], %f124;
	ret;

}
	// .globl	_Z6conv2dPfPKfS_
.visible .entry _Z6conv2dPfPKfS_(
	.param .u64 .ptr .align 1 _Z6conv2dPfPKfS__param_0,
	.param .u64 .ptr .align 1 _Z6conv2dPfPKfS__param_1,
	.param .u64 .ptr .align 1 _Z6conv2dPfPKfS__param_2
)
{
	.reg .pred 	%p<18>;
	.reg .b16 	%rs<6>;
	.reg .b32 	%r<289>;
	.reg .b32 	%f<1023>;
	.reg .b64 	%rd<131>;

	ld.param.u64 	%rd4, [_Z6conv2dPfPKfS__param_0];
	ld.param.u64 	%rd2, [_Z6conv2dPfPKfS__param_1];
	ld.param.u64 	%rd3, [_Z6conv2dPfPKfS__param_2];
	cvta.to.global.u64 	%rd1, %rd4;
	mov.u32 	%r72, %ctaid.x;
	mul.hi.u32 	%r73, %r72, -1840700269;
	shr.u32 	%r1, %r73, 6;
	mul.lo.s32 	%r74, %r1, 112;
	sub.s32 	%r2, %r72, %r74;
	mov.u32 	%r3, %tid.x;
	shr.u32 	%r4, %r3, 5;
	and.b32  	%r5, %r3, 31;
	mov.u32 	%r6, %ntid.x;
	add.s32 	%r75, %r3, %r6;
	cvt.u16.u32 	%rs2, %r75;
	sub.s16 	%rs3, 5471, %rs2;
	cvt.u16.u32 	%rs4, %r6;
	div.u16 	%rs5, %rs3, %rs4;
	and.b16  	%rs1, %rs5, 3;
	setp.eq.s16 	%p1, %rs1, 2;
	mov.u32 	%r272, %r3;
	@%p1 bra 	$L__BB1_3;
	cvt.u32.u16 	%r7, %rs1;
	mov.b32 	%r271, 0;
	mov.u32 	%r272, %r3;
$L__BB1_2:
	.pragma "nounroll";
	shl.b32 	%r77, %r272, 2;
	mov.u32 	%r78, shared_input;
	add.s32 	%r79, %r78, %r77;
	mov.b32 	%r80, 0;
	st.shared.u32 	[%r79], %r80;
	add.s32 	%r272, %r272, %r6;
	add.s32 	%r271, %r271, 1;
	xor.b32  	%r81, %r271, %r7;
	setp.ne.s32 	%p2, %r81, 2;
	@%p2 bra 	$L__BB1_2;
$L__BB1_3:
	shl.b32 	%r13, %r6, 2;
	shl.b32 	%r82, %r272, 2;
	mov.u32 	%r83, shared_input;
	add.s32 	%r273, %r83, %r82;
	shl.b32 	%r15, %r6, 4;
	shl.b32 	%r16, %r6, 3;
	mul.lo.s32 	%r17, %r6, 12;
$L__BB1_4:
	mov.b32 	%r84, 0;
	st.shared.u32 	[%r273], %r84;
	add.s32 	%r85, %r273, %r13;
	st.shared.u32 	[%r85], %r84;
	add.s32 	%r86, %r273, %r16;
	st.shared.u32 	[%r86], %r84;
	add.s32 	%r87, %r273, %r17;
	st.shared.u32 	[%r87], %r84;
	add.s32 	%r272, %r272, %r13;
	add.s32 	%r273, %r273, %r15;
	setp.lt.u32 	%p3, %r272, 5472;
	@%p3 bra 	$L__BB1_4;
	shl.b32 	%r22, %r1, 4;
	setp.ne.s32 	%p4, %r2, 0;
	max.u32 	%r23, %r2, 1;
	add.s32 	%r24, %r23, -1;
	min.u32 	%r25, %r2, 110;
	add.s32 	%r26, %r25, 2;
	bar.sync 	0;
	@%p4 bra 	$L__BB1_15;
	setp.lt.u32 	%p11, %r3, 512;
	@%p11 bra 	$L__BB1_7;
	bra.uni 	$L__BB1_24;
$L__BB1_7:
	sub.s32 	%r150, %r26, %r24;
	mul.lo.s32 	%r49, %r150, 112;
	setp.ge.u32 	%p12, %r5, %r49;
	@%p12 bra 	$L__BB1_24;
	add.s32 	%r151, %r22, %r4;
	mul.lo.s32 	%r152, %r24, 112;
	mad.lo.s32 	%r50, %r151, 12544, %r152;
	mul.lo.s32 	%r153, %r25, 112;
	sub.s32 	%r154, %r153, %r5;
	mad.lo.s32 	%r155, %r23, -112, %r154;
	add.s32 	%r51, %r155, 335;
	and.b32  	%r156, %r51, 96;
	setp.eq.s32 	%p13, %r156, 96;
	mov.u32 	%r288, %r5;
	@%p13 bra 	$L__BB1_12;
	add.s32 	%r285, %r5, -112;
	mul.lo.s32 	%r157, %r4, 12544;
	mad.lo.s32 	%r158, %r1, 200704, %r157;
	mad.lo.s32 	%r159, %r23, 112, %r158;
	add.s32 	%r284, %r159, %r5;
	shl.b32 	%r160, %r5, 2;
	mad.lo.s32 	%r161, %r4, 1368, %r160;
	add.s32 	%r163, %r161, %r83;
	add.s32 	%r283, %r163, 460;
	shr.u32 	%r164, %r51, 5;
	add.s32 	%r165, %r164, 1;
	and.b32  	%r166, %r165, 3;
	neg.s32 	%r282, %r166;
	mov.u32 	%r286, %r5;
$L__BB1_10:
	.pragma "nounroll";
	shr.u32 	%r167, %r286, 4;
	mul.hi.u32 	%r168, %r167, 613566757;
	shl.b32 	%r169, %r168, 3;
	add.s32 	%r170, %r283, %r169;
	add.s32 	%r171, %r284, -112;
	mul.wide.u32 	%rd15, %r171, 4;
	add.s64 	%rd16, %rd1, %rd15;
	ld.global.nc.f32 	%f10, [%rd16];
	st.shared.f32 	[%r170], %f10;
	add.s32 	%r286, %r286, 32;
	add.s32 	%r285, %r285, 32;
	add.s32 	%r284, %r284, 32;
	add.s32 	%r283, %r283, 128;
	add.s32 	%r282, %r282, 1;
	setp.ne.s32 	%p14, %r282, 0;
	@%p14 bra 	$L__BB1_10;
	add.s32 	%r288, %r285, 112;
$L__BB1_12:
	setp.lt.u32 	%p15, %r51, 96;
	@%p15 bra 	$L__BB1_24;
	mul.lo.s32 	%r68, %r4, 342;
$L__BB1_14:
	shr.u32 	%r172, %r288, 4;
	mul.hi.u32 	%r173, %r172, 613566757;
	mul.lo.s32 	%r174, %r173, 112;
	sub.s32 	%r175, %r288, %r174;
	add.s32 	%r176, %r50, %r288;
	mul.wide.u32 	%rd17, %r176, 4;
	add.s64 	%rd18, %rd1, %rd17;
	ld.global.nc.f32 	%f11, [%rd18];
	add.s32 	%r177, %r68, %r175;
	mad.lo.s32 	%r178, %r173, 114, %r177;
	shl.b32 	%r179, %r178, 2;
	add.s32 	%r181, %r83, %r179;
	st.shared.f32 	[%r181+460], %f11;
	add.s32 	%r182, %r288, 32;
	shr.u32 	%r183, %r182, 4;
	mul.hi.u32 	%r184, %r183, 613566757;
	mul.lo.s32 	%r185, %r184, 112;
	sub.s32 	%r186, %r182, %r185;
	add.s32 	%r187, %r176, 32;
	mul.wide.u32 	%rd19, %r187, 4;
	add.s64 	%rd20, %rd1, %rd19;
	ld.global.nc.f32 	%f12, [%rd20];
	add.s32 	%r188, %r68, %r186;
	mad.lo.s32 	%r189, %r184, 114, %r188;
	shl.b32 	%r190, %r189, 2;
	add.s32 	%r191, %r83, %r190;
	st.shared.f32 	[%r191+460], %f12;
	add.s32 	%r192, %r288, 64;
	shr.u32 	%r193, %r192, 4;
	mul.hi.u32 	%r194, %r193, 613566757;
	mul.lo.s32 	%r195, %r194, 112;
	sub.s32 	%r196, %r192, %r195;
	add.s32 	%r197, %r176, 64;
	mul.wide.u32 	%rd21, %r197, 4;
	add.s64 	%rd22, %rd1, %rd21;
	ld.global.nc.f32 	%f13, [%rd22];
	add.s32 	%r198, %r68, %r196;
	mad.lo.s32 	%r199, %r194, 114, %r198;
	shl.b32 	%r200, %r199, 2;
	add.s32 	%r201, %r83, %r200;
	st.shared.f32 	[%r201+460], %f13;
	add.s32 	%r202, %r288, 96;
	shr.u32 	%r203, %r202, 4;
	mul.hi.u32 	%r204, %r203, 613566757;
	mul.lo.s32 	%r205, %r204, 112;
	sub.s32 	%r206, %r202, %r205;
	add.s32 	%r207, %r176, 96;
	mul.wide.u32 	%rd23, %r207, 4;
	add.s64 	%rd24, %rd1, %rd23;
	ld.global.nc.f32 	%f14, [%rd24];
	add.s32 	%r208, %r68, %r206;
	mad.lo.s32 	%r209, %r204, 114, %r208;
	shl.b32 	%r210, %r209, 2;
	add.s32 	%r211, %r83, %r210;
	st.shared.f32 	[%r211+460], %f14;
	add.s32 	%r288, %r288, 128;
	setp.lt.u32 	%p16, %r288, %r49;
	@%p16 bra 	$L__BB1_14;
	bra.uni 	$L__BB1_24;
$L__BB1_15:
	setp.gt.u32 	%p5, %r3, 511;
	@%p5 bra 	$L__BB1_24;
	sub.s32 	%r88, %r26, %r24;
	mul.lo.s32 	%r27, %r88, 112;
	setp.ge.u32 	%p6, %r5, %r27;
	@%p6 bra 	$L__BB1_24;
	add.s32 	%r89, %r22, %r4;
	mul.lo.s32 	%r90, %r24, 112;
	mad.lo.s32 	%r28, %r89, 12544, %r90;
	mul.lo.s32 	%r91, %r25, 112;
	sub.s32 	%r92, %r91, %r5;
	mad.lo.s32 	%r93, %r23, -112, %r92;
	add.s32 	%r29, %r93, 335;
	and.b32  	%r94, %r29, 96;
	setp.eq.s32 	%p7, %r94, 96;
	mov.u32 	%r281, %r5;
	@%p7 bra 	$L__BB1_21;
	add.s32 	%r278, %r5, -112;
	mul.lo.s32 	%r95, %r4, 12544;
	mad.lo.s32 	%r96, %r1, 200704, %r95;
	mad.lo.s32 	%r97, %r23, 112, %r96;
	add.s32 	%r277, %r97, %r5;
	shl.b32 	%r98, %r5, 2;
	mad.lo.s32 	%r99, %r4, 1368, %r98;
	add.s32 	%r101, %r99, %r83;
	add.s32 	%r276, %r101, 4;
	shr.u32 	%r102, %r29, 5;
	add.s32 	%r103, %r102, 1;
	and.b32  	%r104, %r103, 3;
	neg.s32 	%r275, %r104;
	mov.u32 	%r279, %r5;
$L__BB1_19:
	.pragma "nounroll";
	shr.u32 	%r105, %r279, 4;
	mul.hi.u32 	%r106, %r105, 613566757;
	shl.b32 	%r107, %r106, 3;
	add.s32 	%r108, %r276, %r107;
	add.s32 	%r109, %r277, -112;
	mul.wide.u32 	%rd5, %r109, 4;
	add.s64 	%rd6, %rd1, %rd5;
	ld.global.nc.f32 	%f5, [%rd6];
	st.shared.f32 	[%r108], %f5;
	add.s32 	%r279, %r279, 32;
	add.s32 	%r278, %r278, 32;
	add.s32 	%r277, %r277, 32;
	add.s32 	%r276, %r276, 128;
	add.s32 	%r275, %r275, 1;
	setp.ne.s32 	%p8, %r275, 0;
	@%p8 bra 	$L__BB1_19;
	add.s32 	%r281, %r278, 112;
$L__BB1_21:
	setp.lt.u32 	%p9, %r29, 96;
	@%p9 bra 	$L__BB1_24;
	mul.lo.s32 	%r46, %r4, 342;
$L__BB1_23:
	shr.u32 	%r110, %r281, 4;
	mul.hi.u32 	%r111, %r110, 613566757;
	mul.lo.s32 	%r112, %r111, 112;
	sub.s32 	%r113, %r281, %r112;
	add.s32 	%r114, %r28, %r281;
	mul.wide.u32 	%rd7, %r114, 4;
	add.s64 	%rd8, %rd1, %rd7;
	ld.global.nc.f32 	%f6, [%rd8];
	add.s32 	%r115, %r46, %r113;
	mad.lo.s32 	%r116, %r111, 114, %r115;
	shl.b32 	%r117, %r116, 2;
	add.s32 	%r119, %r83, %r117;
	st.shared.f32 	[%r119+4], %f6;
	add.s32 	%r120, %r281, 32;
	shr.u32 	%r121, %r120, 4;
	mul.hi.u32 	%r122, %r121, 613566757;
	mul.lo.s32 	%r123, %r122, 112;
	sub.s32 	%r124, %r120, %r123;
	add.s32 	%r125, %r114, 32;
	mul.wide.u32 	%rd9, %r125, 4;
	add.s64 	%rd10, %rd1, %rd9;
	ld.global.nc.f32 	%f7, [%rd10];
	add.s32 	%r126, %r46, %r124;
	mad.lo.s32 	%r127, %r122, 114, %r126;
	shl.b32 	%r128, %r127, 2;
	add.s32 	%r129, %r83, %r128;
	st.shared.f32 	[%r129+4], %f7;
	add.s32 	%r130, %r281, 64;
	shr.u32 	%r131, %r130, 4;
	mul.hi.u32 	%r132, %r131, 613566757;
	mul.lo.s32 	%r133, %r132, 112;
	sub.s32 	%r134, %r130, %r133;
	add.s32 	%r135, %r114, 64;
	mul.wide.u32 	%rd11, %r135, 4;
	add.s64 	%rd12, %rd1, %rd11;
	ld.global.nc.f32 	%f8, [%rd12];
	add.s32 	%r136, %r46, %r134;
	mad.lo.s32 	%r137, %r132, 114, %r136;
	shl.b32 	%r138, %r137, 2;
	add.s32 	%r139, %r83, %r138;
	st.shared.f32 	[%r139+4], %f8;
	add.s32 	%r140, %r281, 96;
	shr.u32 	%r141, %r140, 4;
	mul.hi.u32 	%r142, %r141, 613566757;
	mul.lo.s32 	%r143, %r142, 112;
	sub.s32 	%r144, %r140, %r143;
	add.s32 	%r145, %r114, 96;
	mul.wide.u32 	%rd13, %r145, 4;
	add.s64 	%rd14, %rd1, %rd13;
	ld.global.nc.f32 	%f9, [%rd14];
	add.s32 	%r146, %r46, %r144;
	mad.lo.s32 	%r147, %r142, 114, %r146;
	shl.b32 	%r148, %r147, 2;
	add.s32 	%r149, %r83, %r148;
	st.shared.f32 	[%r149+4], %f9;
	add.s32 	%r281, %r281, 128;
	setp.lt.u32 	%p10, %r281, %r27;
	@%p10 bra 	$L__BB1_23;
$L__BB1_24:
	cvta.to.global.u64 	%rd25, %rd2;
	bar.sync 	0;
	shl.b32 	%r71, %r4, 2;
	mul.lo.s32 	%r212, %r1, 4608;
	or.b32  	%r213, %r212, %r5;
	mul.wide.u32 	%rd26, %r213, 4;
	add.s64 	%rd27, %rd25, %rd26;
	ld.global.nc.f32 	%f15, [%rd27];
	ld.global.nc.f32 	%f16, [%rd27+128];
	ld.global.nc.f32 	%f17, [%rd27+256];
	ld.global.nc.f32 	%f18, [%rd27+384];
	ld.global.nc.f32 	%f19, [%rd27+512];
	ld.global.nc.f32 	%f20, [%rd27+640];
	ld.global.nc.f32 	%f21, [%rd27+768];
	ld.global.nc.f32 	%f22, [%rd27+896];
	ld.global.nc.f32 	%f23, [%rd27+1024];
	shl.b32 	%r214, %r4, 4;
	add.s32 	%r216, %r83, %r214;
	ld.shared.v4.f32 	{%f24, %f25, %f26, %f27}, [%r216];
	fma.rn.f32 	%f28, %f24, %f15, 0f00000000;
	fma.rn.f32 	%f29, %f25, %f15, 0f00000000;
	fma.rn.f32 	%f30, %f25, %f16, %f28;
	fma.rn.f32 	%f31, %f26, %f15, 0f00000000;
	fma.rn.f32 	%f32, %f26, %f16, %f29;
	fma.rn.f32 	%f33, %f26, %f17, %f30;
	fma.rn.f32 	%f34, %f27, %f15, 0f00000000;
	fma.rn.f32 	%f35, %f27, %f16, %f31;
	fma.rn.f32 	%f36, %f27, %f17, %f32;
	ld.shared.v2.f32 	{%f37, %f38}, [%r216+16];
	fma.rn.f32 	%f39, %f37, %f16, %f34;
	fma.rn.f32 	%f40, %f37, %f17, %f35;
	fma.rn.f32 	%f41, %f38, %f17, %f39;
	ld.shared.v2.f32 	{%f42, %f43}, [%r216+456];
	fma.rn.f32 	%f44, %f42, %f18, %f33;
	fma.rn.f32 	%f45, %f43, %f18, %f36;
	fma.rn.f32 	%f46, %f43, %f19, %f44;
	ld.shared.v4.f32 	{%f47, %f48, %f49, %f50}, [%r216+464];
	fma.rn.f32 	%f51, %f47, %f18, %f40;
	fma.rn.f32 	%f52, %f47, %f19, %f45;
	fma.rn.f32 	%f53, %f47, %f20, %f46;
	fma.rn.f32 	%f54, %f48, %f18, %f41;
	fma.rn.f32 	%f55, %f48, %f19, %f51;
	fma.rn.f32 	%f56, %f48, %f20, %f52;
	fma.rn.f32 	%f57, %f49, %f19, %f54;
	fma.rn.f32 	%f58, %f49, %f20, %f55;
	fma.rn.f32 	%f59, %f50, %f20, %f57;
	ld.shared.v4.f32 	{%f60, %f61, %f62, %f63}, [%r216+912];
	fma.rn.f32 	%f64, %f60, %f21, %f53;
	fma.rn.f32 	%f65, %f61, %f21, %f56;
	fma.rn.f32 	%f66, %f61, %f22, %f64;
	fma.rn.f32 	%f67, %f62, %f21, %f58;
	fma.rn.f32 	%f68, %f62, %f22, %f65;
	fma.rn.f32 	%f69, %f62, %f23, %f66;
	fma.rn.f32 	%f70, %f63, %f21, %f59;
	fma.rn.f32 	%f71, %f63, %f22, %f67;
	fma.rn.f32 	%f72, %f63, %f23, %f68;
	ld.shared.v2.f32 	{%f73, %f74}, [%r216+928];
	fma.rn.f32 	%f75, %f73, %f22, %f70;
	fma.rn.f32 	%f76, %f73, %f23, %f71;
	fma.rn.f32 	%f77, %f74, %f23, %f75;
	ld.global.nc.f32 	%f78, [%rd27+1152];
	ld.global.nc.f32 	%f79, [%rd27+1280];
	ld.global.nc.f32 	%f80, [%rd27+1408];
	ld.global.nc.f32 	%f81, [%rd27+1536];
	ld.global.nc.f32 	%f82, [%rd27+1664];
	ld.global.nc.f32 	%f83, [%rd27+1792];
	ld.global.nc.f32 	%f84, [%rd27+1920];
	add.s32 	%r217, %r213, 512;
	mul.wide.u32 	%rd28, %r217, 4;
	add.s64 	%rd29, %rd25, %rd28;
	ld.global.nc.f32 	%f85, [%rd29];
	add.s32 	%r218, %r213, 544;
	mul.wide.u32 	%rd30, %r218, 4;
	add.s64 	%rd31, %rd25, %rd30;
	ld.global.nc.f32 	%f86, [%rd31];
	ld.shared.v2.f32 	{%f87, %f88}, [%r216+1368];
	fma.rn.f32 	%f89, %f87, %f78, %f69;
	fma.rn.f32 	%f90, %f88, %f78, %f72;
	fma.rn.f32 	%f91, %f88, %f79, %f89;
	ld.shared.v4.f32 	{%f92, %f93, %f94, %f95}, [%r216+1376];
	fma.rn.f32 	%f96, %f92, %f78, %f76;
	fma.rn.f32 	%f97, %f92, %f79, %f90;
	fma.rn.f32 	%f98, %f92, %f80, %f91;
	fma.rn.f32 	%f99, %f93, %f78, %f77;
	fma.rn.f32 	%f100, %f93, %f79, %f96;
	fma.rn.f32 	%f101, %f93, %f80, %f97;
	fma.rn.f32 	%f102, %f94, %f79, %f99;
	fma.rn.f32 	%f103, %f94, %f80, %f100;
	fma.rn.f32 	%f104, %f95, %f80, %f102;
	ld.shared.v4.f32 	{%f105, %f106, %f107, %f108}, [%r216+1824];
	fma.rn.f32 	%f109, %f105, %f81, %f98;
	fma.rn.f32 	%f110, %f106, %f81, %f101;
	fma.rn.f32 	%f111, %f106, %f82, %f109;
	fma.rn.f32 	%f112, %f107, %f81, %f103;
	fma.rn.f32 	%f113, %f107, %f82, %f110;
	fma.rn.f32 	%f114, %f107, %f83, %f111;
	fma.rn.f32 	%f115, %f108, %f81, %f104;
	fma.rn.f32 	%f116, %f108, %f82, %f112;
	fma.rn.f32 	%f117, %f108, %f83, %f113;
	ld.shared.v2.f32 	{%f118, %f119}, [%r216+1840];
	fma.rn.f32 	%f120, %f118, %f82, %f115;
	fma.rn.f32 	%f121, %f118, %f83, %f116;
	fma.rn.f32 	%f122, %f119, %f83, %f120;
	ld.shared.v2.f32 	{%f123, %f124}, [%r216+2280];
	fma.rn.f32 	%f125, %f123, %f84, %f114;
	fma.rn.f32 	%f126, %f124, %f84, %f117;
	fma.rn.f32 	%f127, %f124, %f85, %f125;
	ld.shared.v4.f32 	{%f128, %f129, %f130, %f131}, [%r216+2288];
	fma.rn.f32 	%f132, %f128, %f84, %f121;
	fma.rn.f32 	%f133, %f128, %f85, %f126;
	fma.rn.f32 	%f134, %f128, %f86, %f127;
	fma.rn.f32 	%f135, %f129, %f84, %f122;
	fma.rn.f32 	%f136, %f129, %f85, %f132;
	fma.rn.f32 	%f137, %f129, %f86, %f133;
	fma.rn.f32 	%f138, %f130, %f85, %f135;
	fma.rn.f32 	%f139, %f130, %f86, %f136;
	fma.rn.f32 	%f140, %f131, %f86, %f138;
	add.s32 	%r219, %r213, 576;
	mul.wide.u32 	%rd32, %r219, 4;
	add.s64 	%rd33, %rd25, %rd32;
	ld.global.nc.f32 	%f141, [%rd33];
	ld.global.nc.f32 	%f142, [%rd33+128];
	ld.global.nc.f32 	%f143, [%rd33+256];
	ld.global.nc.f32 	%f144, [%rd33+384];
	ld.global.nc.f32 	%f145, [%rd33+512];
	ld.global.nc.f32 	%f146, [%rd33+640];
	ld.global.nc.f32 	%f147, [%rd33+768];
	ld.global.nc.f32 	%f148, [%rd33+896];
	ld.global.nc.f32 	%f149, [%rd33+1024];
	ld.shared.v4.f32 	{%f150, %f151, %f152, %f153}, [%r216+2736];
	fma.rn.f32 	%f154, %f150, %f141, %f134;
	fma.rn.f32 	%f155, %f151, %f141, %f137;
	fma.rn.f32 	%f156, %f151, %f142, %f154;
	fma.rn.f32 	%f157, %f152, %f141, %f139;
	fma.rn.f32 	%f158, %f152, %f142, %f155;
	fma.rn.f32 	%f159, %f152, %f143, %f156;
	fma.rn.f32 	%f160, %f153, %f141, %f140;
	fma.rn.f32 	%f161, %f153, %f142, %f157;
	fma.rn.f32 	%f162, %f153, %f143, %f158;
	ld.shared.v2.f32 	{%f163, %f164}, [%r216+2752];
	fma.rn.f32 	%f165, %f163, %f142, %f160;
	fma.rn.f32 	%f166, %f163, %f143, %f161;
	fma.rn.f32 	%f167, %f164, %f143, %f165;
	ld.shared.v2.f32 	{%f168, %f169}, [%r216+3192];
	fma.rn.f32 	%f170, %f168, %f144, %f159;
	fma.rn.f32 	%f171, %f169, %f144, %f162;
	fma.rn.f32 	%f172, %f169, %f145, %f170;
	ld.shared.v4.f32 	{%f173, %f174, %f175, %f176}, [%r216+3200];
	fma.rn.f32 	%f177, %f173, %f144, %f166;
	fma.rn.f32 	%f178, %f173, %f145, %f171;
	fma.rn.f32 	%f179, %f173, %f146, %f172;
	fma.rn.f32 	%f180, %f174, %f144, %f167;
	fma.rn.f32 	%f181, %f174, %f145, %f177;
	fma.rn.f32 	%f182, %f174, %f146, %f178;
	fma.rn.f32 	%f183, %f175, %f145, %f180;
	fma.rn.f32 	%f184, %f175, %f146, %f181;
	fma.rn.f32 	%f185, %f176, %f146, %f183;
	ld.shared.v4.f32 	{%f186, %f187, %f188, %f189}, [%r216+3648];
	fma.rn.f32 	%f190, %f186, %f147, %f179;
	fma.rn.f32 	%f191, %f187, %f147, %f182;
	fma.rn.f32 	%f192, %f187, %f148, %f190;
	fma.rn.f32 	%f193, %f188, %f147, %f184;
	fma.rn.f32 	%f194, %f188, %f148, %f191;
	fma.rn.f32 	%f195, %f188, %f149, %f192;
	fma.rn.f32 	%f196, %f189, %f147, %f185;
	fma.rn.f32 	%f197, %f189, %f148, %f193;
	fma.rn.f32 	%f198, %f189, %f149, %f194;
	ld.shared.v2.f32 	{%f199, %f200}, [%r216+3664];
	fma.rn.f32 	%f201, %f199, %f148, %f196;
	fma.rn.f32 	%f202, %f199, %f149, %f197;
	fma.rn.f32 	%f203, %f200, %f149, %f201;
	add.s32 	%r220, %r213, 864;
	mul.wide.u32 	%rd34, %r220, 4;
	add.s64 	%rd35, %rd25, %rd34;
	ld.global.nc.f32 	%f204, [%rd35];
	ld.global.nc.f32 	%f205, [%rd35+128];
	ld.global.nc.f32 	%f206, [%rd35+256];
	ld.global.nc.f32 	%f207, [%rd35+384];
	ld.global.nc.f32 	%f208, [%rd35+512];
	add.s32 	%r221, %r213, 1024;
	mul.wide.u32 	%rd36, %r221, 4;
	add.s64 	%rd37, %rd25, %rd36;
	ld.global.nc.f32 	%f209, [%rd37];
	add.s32 	%r222, %r213, 1056;
	mul.wide.u32 	%rd38, %r222, 4;
	add.s64 	%rd39, %rd25, %rd38;
	ld.global.nc.f32 	%f210, [%rd39];
	add.s32 	%r223, %r213, 1088;
	mul.wide.u32 	%rd40, %r223, 4;
	add.s64 	%rd41, %rd25, %rd40;
	ld.global.nc.f32 	%f211, [%rd41];
	add.s32 	%r224, %r213, 1120;
	mul.wide.u32 	%rd42, %r224, 4;
	add.s64 	%rd43, %rd25, %rd42;
	ld.global.nc.f32 	%f212, [%rd43];
	ld.shared.v2.f32 	{%f213, %f214}, [%r216+4104];
	fma.rn.f32 	%f215, %f213, %f204, %f195;
	fma.rn.f32 	%f216, %f214, %f204, %f198;
	fma.rn.f32 	%f217, %f214, %f205, %f215;
	ld.shared.v4.f32 	{%f218, %f219, %f220, %f221}, [%r216+4112];
	fma.rn.f32 	%f222, %f218, %f204, %f202;
	fma.rn.f32 	%f223, %f218, %f205, %f216;
	fma.rn.f32 	%f224, %f218, %f206, %f217;
	fma.rn.f32 	%f225, %f219, %f204, %f203;
	fma.rn.f32 	%f226, %f219, %f205, %f222;
	fma.rn.f32 	%f227, %f219, %f206, %f223;
	fma.rn.f32 	%f228, %f220, %f205, %f225;
	fma.rn.f32 	%f229, %f220, %f206, %f226;
	fma.rn.f32 	%f230, %f221, %f206, %f228;
	ld.shared.v4.f32 	{%f231, %f232, %f233, %f234}, [%r216+4560];
	fma.rn.f32 	%f235, %f231, %f207, %f224;
	fma.rn.f32 	%f236, %f232, %f207, %f227;
	fma.rn.f32 	%f237, %f232, %f208, %f235;
	fma.rn.f32 	%f238, %f233, %f207, %f229;
	fma.rn.f32 	%f239, %f233, %f208, %f236;
	fma.rn.f32 	%f240, %f233, %f209, %f237;
	fma.rn.f32 	%f241, %f234, %f207, %f230;
	fma.rn.f32 	%f242, %f234, %f208, %f238;
	fma.rn.f32 	%f243, %f234, %f209, %f239;
	ld.shared.v2.f32 	{%f244, %f245}, [%r216+4576];
	fma.rn.f32 	%f246, %f244, %f208, %f241;
	fma.rn.f32 	%f247, %f244, %f209, %f242;
	fma.rn.f32 	%f248, %f245, %f209, %f246;
	ld.shared.v2.f32 	{%f249, %f250}, [%r216+5016];
	fma.rn.f32 	%f251, %f249, %f210, %f240;
	fma.rn.f32 	%f252, %f250, %f210, %f243;
	fma.rn.f32 	%f253, %f250, %f211, %f251;
	ld.shared.v4.f32 	{%f254, %f255, %f256, %f257}, [%r216+5024];
	fma.rn.f32 	%f258, %f254, %f210, %f247;
	fma.rn.f32 	%f259, %f254, %f211, %f252;
	fma.rn.f32 	%f260, %f254, %f212, %f253;
	fma.rn.f32 	%f261, %f255, %f210, %f248;
	fma.rn.f32 	%f262, %f255, %f211, %f258;
	fma.rn.f32 	%f263, %f255, %f212, %f259;
	fma.rn.f32 	%f264, %f256, %f211, %f261;
	fma.rn.f32 	%f265, %f256, %f212, %f262;
	fma.rn.f32 	%f266, %f257, %f212, %f264;
	add.s32 	%r225, %r213, 1152;
	mul.wide.u32 	%rd44, %r225, 4;
	add.s64 	%rd45, %rd25, %rd44;
	ld.global.nc.f32 	%f267, [%rd45];
	ld.global.nc.f32 	%f268, [%rd45+128];
	ld.global.nc.f32 	%f269, [%rd45+256];
	ld.global.nc.f32 	%f270, [%rd45+384];
	ld.global.nc.f32 	%f271, [%rd45+512];
	ld.global.nc.f32 	%f272, [%rd45+640];
	ld.global.nc.f32 	%f273, [%rd45+768];
	ld.global.nc.f32 	%f274, [%rd45+896];
	ld.global.nc.f32 	%f275, [%rd45+1024];
	ld.shared.v4.f32 	{%f276, %f277, %f278, %f279}, [%r216+5472];
	fma.rn.f32 	%f280, %f276, %f267, %f260;
	fma.rn.f32 	%f281, %f277, %f267, %f263;
	fma.rn.f32 	%f282, %f277, %f268, %f280;
	fma.rn.f32 	%f283, %f278, %f267, %f265;
	fma.rn.f32 	%f284, %f278, %f268, %f281;
	fma.rn.f32 	%f285, %f278, %f269, %f282;
	fma.rn.f32 	%f286, %f279, %f267, %f266;
	fma.rn.f32 	%f287, %f279, %f268, %f283;
	fma.rn.f32 	%f288, %f279, %f269, %f284;
	ld.shared.v2.f32 	{%f289, %f290}, [%r216+5488];
	fma.rn.f32 	%f291, %f289, %f268, %f286;
	fma.rn.f32 	%f292, %f289, %f269, %f287;
	fma.rn.f32 	%f293, %f290, %f269, %f291;
	ld.shared.v2.f32 	{%f294, %f295}, [%r216+5928];
	fma.rn.f32 	%f296, %f294, %f270, %f285;
	fma.rn.f32 	%f297, %f295, %f270, %f288;
	fma.rn.f32 	%f298, %f295, %f271, %f296;
	ld.shared.v4.f32 	{%f299, %f300, %f301, %f302}, [%r216+5936];
	fma.rn.f32 	%f303, %f299, %f270, %f292;
	fma.rn.f32 	%f304, %f299, %f271, %f297;
	fma.rn.f32 	%f305, %f299, %f272, %f298;
	fma.rn.f32 	%f306, %f300, %f270, %f293;
	fma.rn.f32 	%f307, %f300, %f271, %f303;
	fma.rn.f32 	%f308, %f300, %f272, %f304;
	fma.rn.f32 	%f309, %f301, %f271, %f306;
	fma.rn.f32 	%f310, %f301, %f272, %f307;
	fma.rn.f32 	%f311, %f302, %f272, %f309;
	ld.shared.v4.f32 	{%f312, %f313, %f314, %f315}, [%r216+6384];
	fma.rn.f32 	%f316, %f312, %f273, %f305;
	fma.rn.f32 	%f317, %f313, %f273, %f308;
	fma.rn.f32 	%f318, %f313, %f274, %f316;
	fma.rn.f32 	%f319, %f314, %f273, %f310;
	fma.rn.f32 	%f320, %f314, %f274, %f317;
	fma.rn.f32 	%f321, %f314, %f275, %f318;
	fma.rn.f32 	%f322, %f315, %f273, %f311;
	fma.rn.f32 	%f323, %f315, %f274, %f319;
	fma.rn.f32 	%f324, %f315, %f275, %f320;
	ld.shared.v2.f32 	{%f325, %f326}, [%r216+6400];
	fma.rn.f32 	%f327, %f325, %f274, %f322;
	fma.rn.f32 	%f328, %f325, %f275, %f323;
	fma.rn.f32 	%f329, %f326, %f275, %f327;
	add.s32 	%r226, %r213, 1440;
	mul.wide.u32 	%rd46, %r226, 4;
	add.s64 	%rd47, %rd25, %rd46;
	ld.global.nc.f32 	%f330, [%rd47];
	ld.global.nc.f32 	%f331, [%rd47+128];
	ld.global.nc.f32 	%f332, [%rd47+256];
	add.s32 	%r227, %r213, 1536;
	mul.wide.u32 	%rd48, %r227, 4;
	add.s64 	%rd49, %rd25, %rd48;
	ld.global.nc.f32 	%f333, [%rd49];
	add.s32 	%r228, %r213, 1568;
	mul.wide.u32 	%rd50, %r228, 4;
	add.s64 	%rd51, %rd25, %rd50;
	ld.global.nc.f32 	%f334, [%rd51];
	add.s32 	%r229, %r213, 1600;
	mul.wide.u32 	%rd52, %r229, 4;
	add.s64 	%rd53, %rd25, %rd52;
	ld.global.nc.f32 	%f335, [%rd53];
	add.s32 	%r230, %r213, 1632;
	mul.wide.u32 	%rd54, %r230, 4;
	add.s64 	%rd55, %rd25, %rd54;
	ld.global.nc.f32 	%f336, [%rd55];
	add.s32 	%r231, %r213, 1664;
	mul.wide.u32 	%rd56, %r231, 4;
	add.s64 	%rd57, %rd25, %rd56;
	ld.global.nc.f32 	%f337, [%rd57];
	add.s32 	%r232, %r213, 1696;
	mul.wide.u32 	%rd58, %r232, 4;
	add.s64 	%rd59, %rd25, %rd58;
	ld.global.nc.f32 	%f338, [%rd59];
	ld.shared.v2.f32 	{%f339, %f340}, [%r216+6840];
	fma.rn.f32 	%f341, %f339, %f330, %f321;
	fma.rn.f32 	%f342, %f340, %f330, %f324;
	fma.rn.f32 	%f343, %f340, %f331, %f341;
	ld.shared.v4.f32 	{%f344, %f345, %f346, %f347}, [%r216+6848];
	fma.rn.f32 	%f348, %f344, %f330, %f328;
	fma.rn.f32 	%f349, %f344, %f331, %f342;
	fma.rn.f32 	%f350, %f344, %f332, %f343;
	fma.rn.f32 	%f351, %f345, %f330, %f329;
	fma.rn.f32 	%f352, %f345, %f331, %f348;
	fma.rn.f32 	%f353, %f345, %f332, %f349;
	fma.rn.f32 	%f354, %f346, %f331, %f351;
	fma.rn.f32 	%f355, %f346, %f332, %f352;
	fma.rn.f32 	%f356, %f347, %f332, %f354;
	ld.shared.v4.f32 	{%f357, %f358, %f359, %f360}, [%r216+7296];
	fma.rn.f32 	%f361, %f357, %f333, %f350;
	fma.rn.f32 	%f362, %f358, %f333, %f353;
	fma.rn.f32 	%f363, %f358, %f334, %f361;
	fma.rn.f32 	%f364, %f359, %f333, %f355;
	fma.rn.f32 	%f365, %f359, %f334, %f362;
	fma.rn.f32 	%f366, %f359, %f335, %f363;
	fma.rn.f32 	%f367, %f360, %f333, %f356;
	fma.rn.f32 	%f368, %f360, %f334, %f364;
	fma.rn.f32 	%f369, %f360, %f335, %f365;
	ld.shared.v2.f32 	{%f370, %f371}, [%r216+7312];
	fma.rn.f32 	%f372, %f370, %f334, %f367;
	fma.rn.f32 	%f373, %f370, %f335, %f368;
	fma.rn.f32 	%f374, %f371, %f335, %f372;
	ld.shared.v2.f32 	{%f375, %f376}, [%r216+7752];
	fma.rn.f32 	%f377, %f375, %f336, %f366;
	fma.rn.f32 	%f378, %f376, %f336, %f369;
	fma.rn.f32 	%f379, %f376, %f337, %f377;
	ld.shared.v4.f32 	{%f380, %f381, %f382, %f383}, [%r216+7760];
	fma.rn.f32 	%f384, %f380, %f336, %f373;
	fma.rn.f32 	%f385, %f380, %f337, %f378;
	fma.rn.f32 	%f386, %f380, %f338, %f379;
	fma.rn.f32 	%f387, %f381, %f336, %f374;
	fma.rn.f32 	%f388, %f381, %f337, %f384;
	fma.rn.f32 	%f389, %f381, %f338, %f385;
	fma.rn.f32 	%f390, %f382, %f337, %f387;
	fma.rn.f32 	%f391, %f382, %f338, %f388;
	fma.rn.f32 	%f392, %f383, %f338, %f390;
	add.s32 	%r233, %r213, 1728;
	mul.wide.u32 	%rd60, %r233, 4;
	add.s64 	%rd61, %rd25, %rd60;
	ld.global.nc.f32 	%f393, [%rd61];
	ld.global.nc.f32 	%f394, [%rd61+128];
	ld.global.nc.f32 	%f395, [%rd61+256];
	ld.global.nc.f32 	%f396, [%rd61+384];
	ld.global.nc.f32 	%f397, [%rd61+512];
	ld.global.nc.f32 	%f398, [%rd61+640];
	ld.global.nc.f32 	%f399, [%rd61+768];
	ld.global.nc.f32 	%f400, [%rd61+896];
	ld.global.nc.f32 	%f401, [%rd61+1024];
	ld.shared.v4.f32 	{%f402, %f403, %f404, %f405}, [%r216+8208];
	fma.rn.f32 	%f406, %f402, %f393, %f386;
	fma.rn.f32 	%f407, %f403, %f393, %f389;
	fma.rn.f32 	%f408, %f403, %f394, %f406;
	fma.rn.f32 	%f409, %f404, %f393, %f391;
	fma.rn.f32 	%f410, %f404, %f394, %f407;
	fma.rn.f32 	%f411, %f404, %f395, %f408;
	fma.rn.f32 	%f412, %f405, %f393, %f392;
	fma.rn.f32 	%f413, %f405, %f394, %f409;
	fma.rn.f32 	%f414, %f405, %f395, %f410;
	ld.shared.v2.f32 	{%f415, %f416}, [%r216+8224];
	fma.rn.f32 	%f417, %f415, %f394, %f412;
	fma.rn.f32 	%f418, %f415, %f395, %f413;
	fma.rn.f32 	%f419, %f416, %f395, %f417;
	ld.shared.v2.f32 	{%f420, %f421}, [%r216+8664];
	fma.rn.f32 	%f422, %f420, %f396, %f411;
	fma.rn.f32 	%f423, %f421, %f396, %f414;
	fma.rn.f32 	%f424, %f421, %f397, %f422;
	ld.shared.v4.f32 	{%f425, %f426, %f427, %f428}, [%r216+8672];
	fma.rn.f32 	%f429, %f425, %f396, %f418;
	fma.rn.f32 	%f430, %f425, %f397, %f423;
	fma.rn.f32 	%f431, %f425, %f398, %f424;
	fma.rn.f32 	%f432, %f426, %f396, %f419;
	fma.rn.f32 	%f433, %f426, %f397, %f429;
	fma.rn.f32 	%f434, %f426, %f398, %f430;
	fma.rn.f32 	%f435, %f427, %f397, %f432;
	fma.rn.f32 	%f436, %f427, %f398, %f433;
	fma.rn.f32 	%f437, %f428, %f398, %f435;
	ld.shared.v4.f32 	{%f438, %f439, %f440, %f441}, [%r216+9120];
	fma.rn.f32 	%f442, %f438, %f399, %f431;
	fma.rn.f32 	%f443, %f439, %f399, %f434;
	fma.rn.f32 	%f444, %f439, %f400, %f442;
	fma.rn.f32 	%f445, %f440, %f399, %f436;
	fma.rn.f32 	%f446, %f440, %f400, %f443;
	fma.rn.f32 	%f447, %f440, %f401, %f444;
	fma.rn.f32 	%f448, %f441, %f399, %f437;
	fma.rn.f32 	%f449, %f441, %f400, %f445;
	fma.rn.f32 	%f450, %f441, %f401, %f446;
	ld.shared.v2.f32 	{%f451, %f452}, [%r216+9136];
	fma.rn.f32 	%f453, %f451, %f400, %f448;
	fma.rn.f32 	%f454, %f451, %f401, %f449;
	fma.rn.f32 	%f455, %f452, %f401, %f453;
	add.s32 	%r234, %r213, 2016;
	mul.wide.u32 	%rd62, %r234, 4;
	add.s64 	%rd63, %rd25, %rd62;
	ld.global.nc.f32 	%f456, [%rd63];
	add.s32 	%r235, %r213, 2048;
	mul.wide.u32 	%rd64, %r235, 4;
	add.s64 	%rd65, %rd25, %rd64;
	ld.global.nc.f32 	%f457, [%rd65];
	add.s32 	%r236, %r213, 2080;
	mul.wide.u32 	%rd66, %r236, 4;
	add.s64 	%rd67, %rd25, %rd66;
	ld.global.nc.f32 	%f458, [%rd67];
	add.s32 	%r237, %r213, 2112;
	mul.wide.u32 	%rd68, %r237, 4;
	add.s64 	%rd69, %rd25, %rd68;
	ld.global.nc.f32 	%f459, [%rd69];
	add.s32 	%r238, %r213, 2144;
	mul.wide.u32 	%rd70, %r238, 4;
	add.s64 	%rd71, %rd25, %rd70;
	ld.global.nc.f32 	%f460, [%rd71];
	add.s32 	%r239, %r213, 2176;
	mul.wide.u32 	%rd72, %r239, 4;
	add.s64 	%rd73, %rd25, %rd72;
	ld.global.nc.f32 	%f461, [%rd73];
	add.s32 	%r240, %r213, 2208;
	mul.wide.u32 	%rd74, %r240, 4;
	add.s64 	%rd75, %rd25, %rd74;
	ld.global.nc.f32 	%f462, [%rd75];
	add.s32 	%r241, %r213, 2240;
	mul.wide.u32 	%rd76, %r241, 4;
	add.s64 	%rd77, %rd25, %rd76;
	ld.global.nc.f32 	%f463, [%rd77];
	add.s32 	%r242, %r213, 2272;
	mul.wide.u32 	%rd78, %r242, 4;
	add.s64 	%rd79, %rd25, %rd78;
	ld.global.nc.f32 	%f464, [%rd79];
	ld.shared.v2.f32 	{%f465, %f466}, [%r216+9576];
	fma.rn.f32 	%f467, %f465, %f456, %f447;
	fma.rn.f32 	%f468, %f466, %f456, %f450;
	fma.rn.f32 	%f469, %f466, %f457, %f467;
	ld.shared.v4.f32 	{%f470, %f471, %f472, %f473}, [%r216+9584];
	fma.rn.f32 	%f474, %f470, %f456, %f454;
	fma.rn.f32 	%f475, %f470, %f457, %f468;
	fma.rn.f32 	%f476, %f470, %f458, %f469;
	fma.rn.f32 	%f477, %f471, %f456, %f455;
	fma.rn.f32 	%f478, %f471, %f457, %f474;
	fma.rn.f32 	%f479, %f471, %f458, %f475;
	fma.rn.f32 	%f480, %f472, %f457, %f477;
	fma.rn.f32 	%f481, %f472, %f458, %f478;
	fma.rn.f32 	%f482, %f473, %f458, %f480;
	ld.shared.v4.f32 	{%f483, %f484, %f485, %f486}, [%r216+10032];
	fma.rn.f32 	%f487, %f483, %f459, %f476;
	fma.rn.f32 	%f488, %f484, %f459, %f479;
	fma.rn.f32 	%f489, %f484, %f460, %f487;
	fma.rn.f32 	%f490, %f485, %f459, %f481;
	fma.rn.f32 	%f491, %f485, %f460, %f488;
	fma.rn.f32 	%f492, %f485, %f461, %f489;
	fma.rn.f32 	%f493, %f486, %f459, %f482;
	fma.rn.f32 	%f494, %f486, %f460, %f490;
	fma.rn.f32 	%f495, %f486, %f461, %f491;
	ld.shared.v2.f32 	{%f496, %f497}, [%r216+10048];
	fma.rn.f32 	%f498, %f496, %f460, %f493;
	fma.rn.f32 	%f499, %f496, %f461, %f494;
	fma.rn.f32 	%f500, %f497, %f461, %f498;
	ld.shared.v2.f32 	{%f501, %f502}, [%r216+10488];
	fma.rn.f32 	%f503, %f501, %f462, %f492;
	fma.rn.f32 	%f504, %f502, %f462, %f495;
	fma.rn.f32 	%f505, %f502, %f463, %f503;
	ld.shared.v4.f32 	{%f506, %f507, %f508, %f509}, [%r216+10496];
	fma.rn.f32 	%f510, %f506, %f462, %f499;
	fma.rn.f32 	%f511, %f506, %f463, %f504;
	fma.rn.f32 	%f512, %f506, %f464, %f505;
	fma.rn.f32 	%f513, %f507, %f462, %f500;
	fma.rn.f32 	%f514, %f507, %f463, %f510;
	fma.rn.f32 	%f515, %f507, %f464, %f511;
	fma.rn.f32 	%f516, %f508, %f463, %f513;
	fma.rn.f32 	%f517, %f508, %f464, %f514;
	fma.rn.f32 	%f518, %f509, %f464, %f516;
	add.s32 	%r243, %r213, 2304;
	mul.wide.u32 	%rd80, %r243, 4;
	add.s64 	%rd81, %rd25, %rd80;
	ld.global.nc.f32 	%f519, [%rd81];
	ld.global.nc.f32 	%f520, [%rd81+128];
	ld.global.nc.f32 	%f521, [%rd81+256];
	ld.global.nc.f32 	%f522, [%rd81+384];
	ld.global.nc.f32 	%f523, [%rd81+512];
	ld.global.nc.f32 	%f524, [%rd81+640];
	ld.global.nc.f32 	%f525, [%rd81+768];
	ld.global.nc.f32 	%f526, [%rd81+896];
	add.s32 	%r244, %r213, 2560;
	mul.wide.u32 	%rd82, %r244, 4;
	add.s64 	%rd83, %rd25, %rd82;
	ld.global.nc.f32 	%f527, [%rd83];
	ld.shared.v4.f32 	{%f528, %f529, %f530, %f531}, [%r216+10944];
	fma.rn.f32 	%f532, %f528, %f519, %f512;
	fma.rn.f32 	%f533, %f529, %f519, %f515;
	fma.rn.f32 	%f534, %f529, %f520, %f532;
	fma.rn.f32 	%f535, %f530, %f519, %f517;
	fma.rn.f32 	%f536, %f530, %f520, %f533;
	fma.rn.f32 	%f537, %f530, %f521, %f534;
	fma.rn.f32 	%f538, %f531, %f519, %f518;
	fma.rn.f32 	%f539, %f531, %f520, %f535;
	fma.rn.f32 	%f540, %f531, %f521, %f536;
	ld.shared.v2.f32 	{%f541, %f542}, [%r216+10960];
	fma.rn.f32 	%f543, %f541, %f520, %f538;
	fma.rn.f32 	%f544, %f541, %f521, %f539;
	fma.rn.f32 	%f545, %f542, %f521, %f543;
	ld.shared.v2.f32 	{%f546, %f547}, [%r216+11400];
	fma.rn.f32 	%f548, %f546, %f522, %f537;
	fma.rn.f32 	%f549, %f547, %f522, %f540;
	fma.rn.f32 	%f550, %f547, %f523, %f548;
	ld.shared.v4.f32 	{%f551, %f552, %f553, %f554}, [%r216+11408];
	fma.rn.f32 	%f555, %f551, %f522, %f544;
	fma.rn.f32 	%f556, %f551, %f523, %f549;
	fma.rn.f32 	%f557, %f551, %f524, %f550;
	fma.rn.f32 	%f558, %f552, %f522, %f545;
	fma.rn.f32 	%f559, %f552, %f523, %f555;
	fma.rn.f32 	%f560, %f552, %f524, %f556;
	fma.rn.f32 	%f561, %f553, %f523, %f558;
	fma.rn.f32 	%f562, %f553, %f524, %f559;
	fma.rn.f32 	%f563, %f554, %f524, %f561;
	ld.shared.v4.f32 	{%f564, %f565, %f566, %f567}, [%r216+11856];
	fma.rn.f32 	%f568, %f564, %f525, %f557;
	fma.rn.f32 	%f569, %f565, %f525, %f560;
	fma.rn.f32 	%f570, %f565, %f526, %f568;
	fma.rn.f32 	%f571, %f566, %f525, %f562;
	fma.rn.f32 	%f572, %f566, %f526, %f569;
	fma.rn.f32 	%f573, %f566, %f527, %f570;
	fma.rn.f32 	%f574, %f567, %f525, %f563;
	fma.rn.f32 	%f575, %f567, %f526, %f571;
	fma.rn.f32 	%f576, %f567, %f527, %f572;
	ld.shared.v2.f32 	{%f577, %f578}, [%r216+11872];
	fma.rn.f32 	%f579, %f577, %f526, %f574;
	fma.rn.f32 	%f580, %f577, %f527, %f575;
	fma.rn.f32 	%f581, %f578, %f527, %f579;
	add.s32 	%r245, %r213, 2592;
	mul.wide.u32 	%rd84, %r245, 4;
	add.s64 	%rd85, %rd25, %rd84;
	ld.global.nc.f32 	%f582, [%rd85];
	ld.global.nc.f32 	%f583, [%rd85+128];
	ld.global.nc.f32 	%f584, [%rd85+256];
	ld.global.nc.f32 	%f585, [%rd85+384];
	ld.global.nc.f32 	%f586, [%rd85+512];
	ld.global.nc.f32 	%f587, [%rd85+640];
	ld.global.nc.f32 	%f588, [%rd85+768];
	ld.global.nc.f32 	%f589, [%rd85+896];
	ld.global.nc.f32 	%f590, [%rd85+1024];
	ld.shared.v2.f32 	{%f591, %f592}, [%r216+12312];
	fma.rn.f32 	%f593, %f591, %f582, %f573;
	fma.rn.f32 	%f594, %f592, %f582, %f576;
	fma.rn.f32 	%f595, %f592, %f583, %f593;
	ld.shared.v4.f32 	{%f596, %f597, %f598, %f599}, [%r216+12320];
	fma.rn.f32 	%f600, %f596, %f582, %f580;
	fma.rn.f32 	%f601, %f596, %f583, %f594;
	fma.rn.f32 	%f602, %f596, %f584, %f595;
	fma.rn.f32 	%f603, %f597, %f582, %f581;
	fma.rn.f32 	%f604, %f597, %f583, %f600;
	fma.rn.f32 	%f605, %f597, %f584, %f601;
	fma.rn.f32 	%f606, %f598, %f583, %f603;
	fma.rn.f32 	%f607, %f598, %f584, %f604;
	fma.rn.f32 	%f608, %f599, %f584, %f606;
	ld.shared.v4.f32 	{%f609, %f610, %f611, %f612}, [%r216+12768];
	fma.rn.f32 	%f613, %f609, %f585, %f602;
	fma.rn.f32 	%f614, %f610, %f585, %f605;
	fma.rn.f32 	%f615, %f610, %f586, %f613;
	fma.rn.f32 	%f616, %f611, %f585, %f607;
	fma.rn.f32 	%f617, %f611, %f586, %f614;
	fma.rn.f32 	%f618, %f611, %f587, %f615;
	fma.rn.f32 	%f619, %f612, %f585, %f608;
	fma.rn.f32 	%f620, %f612, %f586, %f616;
	fma.rn.f32 	%f621, %f612, %f587, %f617;
	ld.shared.v2.f32 	{%f622, %f623}, [%r216+12784];
	fma.rn.f32 	%f624, %f622, %f586, %f619;
	fma.rn.f32 	%f625, %f622, %f587, %f620;
	fma.rn.f32 	%f626, %f623, %f587, %f624;
	ld.shared.v2.f32 	{%f627, %f628}, [%r216+13224];
	fma.rn.f32 	%f629, %f627, %f588, %f618;
	fma.rn.f32 	%f630, %f628, %f588, %f621;
	fma.rn.f32 	%f631, %f628, %f589, %f629;
	ld.shared.v4.f32 	{%f632, %f633, %f634, %f635}, [%r216+13232];
	fma.rn.f32 	%f636, %f632, %f588, %f625;
	fma.rn.f32 	%f637, %f632, %f589, %f630;
	fma.rn.f32 	%f638, %f632, %f590, %f631;
	fma.rn.f32 	%f639, %f633, %f588, %f626;
	fma.rn.f32 	%f640, %f633, %f589, %f636;
	fma.rn.f32 	%f641, %f633, %f590, %f637;
	fma.rn.f32 	%f642, %f634, %f589, %f639;
	fma.rn.f32 	%f643, %f634, %f590, %f640;
	fma.rn.f32 	%f644, %f635, %f590, %f642;
	add.s32 	%r246, %r213, 2880;
	mul.wide.u32 	%rd86, %r246, 4;
	add.s64 	%rd87, %rd25, %rd86;
	ld.global.nc.f32 	%f645, [%rd87];
	ld.global.nc.f32 	%f646, [%rd87+128];
	ld.global.nc.f32 	%f647, [%rd87+256];
	ld.global.nc.f32 	%f648, [%rd87+384];
	ld.global.nc.f32 	%f649, [%rd87+512];
	ld.global.nc.f32 	%f650, [%rd87+640];
	add.s32 	%r247, %r213, 3072;
	mul.wide.u32 	%rd88, %r247, 4;
	add.s64 	%rd89, %rd25, %rd88;
	ld.global.nc.f32 	%f651, [%rd89];
	add.s32 	%r248, %r213, 3104;
	mul.wide.u32 	%rd90, %r248, 4;
	add.s64 	%rd91, %rd25, %rd90;
	ld.global.nc.f32 	%f652, [%rd91];
	add.s32 	%r249, %r213, 3136;
	mul.wide.u32 	%rd92, %r249, 4;
	add.s64 	%rd93, %rd25, %rd92;
	ld.global.nc.f32 	%f653, [%rd93];
	ld.shared.v4.f32 	{%f654, %f655, %f656, %f657}, [%r216+13680];
	fma.rn.f32 	%f658, %f654, %f645, %f638;
	fma.rn.f32 	%f659, %f655, %f645, %f641;
	fma.rn.f32 	%f660, %f655, %f646, %f658;
	fma.rn.f32 	%f661, %f656, %f645, %f643;
	fma.rn.f32 	%f662, %f656, %f646, %f659;
	fma.rn.f32 	%f663, %f656, %f647, %f660;
	fma.rn.f32 	%f664, %f657, %f645, %f644;
	fma.rn.f32 	%f665, %f657, %f646, %f661;
	fma.rn.f32 	%f666, %f657, %f647, %f662;
	ld.shared.v2.f32 	{%f667, %f668}, [%r216+13696];
	fma.rn.f32 	%f669, %f667, %f646, %f664;
	fma.rn.f32 	%f670, %f667, %f647, %f665;
	fma.rn.f32 	%f671, %f668, %f647, %f669;
	ld.shared.v2.f32 	{%f672, %f673}, [%r216+14136];
	fma.rn.f32 	%f674, %f672, %f648, %f663;
	fma.rn.f32 	%f675, %f673, %f648, %f666;
	fma.rn.f32 	%f676, %f673, %f649, %f674;
	ld.shared.v4.f32 	{%f677, %f678, %f679, %f680}, [%r216+14144];
	fma.rn.f32 	%f681, %f677, %f648, %f670;
	fma.rn.f32 	%f682, %f677, %f649, %f675;
	fma.rn.f32 	%f683, %f677, %f650, %f676;
	fma.rn.f32 	%f684, %f678, %f648, %f671;
	fma.rn.f32 	%f685, %f678, %f649, %f681;
	fma.rn.f32 	%f686, %f678, %f650, %f682;
	fma.rn.f32 	%f687, %f679, %f649, %f684;
	fma.rn.f32 	%f688, %f679, %f650, %f685;
	fma.rn.f32 	%f689, %f680, %f650, %f687;
	ld.shared.v4.f32 	{%f690, %f691, %f692, %f693}, [%r216+14592];
	fma.rn.f32 	%f694, %f690, %f651, %f683;
	fma.rn.f32 	%f695, %f691, %f651, %f686;
	fma.rn.f32 	%f696, %f691, %f652, %f694;
	fma.rn.f32 	%f697, %f692, %f651, %f688;
	fma.rn.f32 	%f698, %f692, %f652, %f695;
	fma.rn.f32 	%f699, %f692, %f653, %f696;
	fma.rn.f32 	%f700, %f693, %f651, %f689;
	fma.rn.f32 	%f701, %f693, %f652, %f697;
	fma.rn.f32 	%f702, %f693, %f653, %f698;
	ld.shared.v2.f32 	{%f703, %f704}, [%r216+14608];
	fma.rn.f32 	%f705, %f703, %f652, %f700;
	fma.rn.f32 	%f706, %f703, %f653, %f701;
	fma.rn.f32 	%f707, %f704, %f653, %f705;
	add.s32 	%r250, %r213, 3168;
	mul.wide.u32 	%rd94, %r250, 4;
	add.s64 	%rd95, %rd25, %rd94;
	ld.global.nc.f32 	%f708, [%rd95];
	ld.global.nc.f32 	%f709, [%rd95+128];
	ld.global.nc.f32 	%f710, [%rd95+256];
	ld.global.nc.f32 	%f711, [%rd95+384];
	ld.global.nc.f32 	%f712, [%rd95+512];
	ld.global.nc.f32 	%f713, [%rd95+640];
	ld.global.nc.f32 	%f714, [%rd95+768];
	ld.global.nc.f32 	%f715, [%rd95+896];
	ld.global.nc.f32 	%f716, [%rd95+1024];
	ld.shared.v2.f32 	{%f717, %f718}, [%r216+15048];
	fma.rn.f32 	%f719, %f717, %f708, %f699;
	fma.rn.f32 	%f720, %f718, %f708, %f702;
	fma.rn.f32 	%f721, %f718, %f709, %f719;
	ld.shared.v4.f32 	{%f722, %f723, %f724, %f725}, [%r216+15056];
	fma.rn.f32 	%f726, %f722, %f708, %f706;
	fma.rn.f32 	%f727, %f722, %f709, %f720;
	fma.rn.f32 	%f728, %f722, %f710, %f721;
	fma.rn.f32 	%f729, %f723, %f708, %f707;
	fma.rn.f32 	%f730, %f723, %f709, %f726;
	fma.rn.f32 	%f731, %f723, %f710, %f727;
	fma.rn.f32 	%f732, %f724, %f709, %f729;
	fma.rn.f32 	%f733, %f724, %f710, %f730;
	fma.rn.f32 	%f734, %f725, %f710, %f732;
	ld.shared.v4.f32 	{%f735, %f736, %f737, %f738}, [%r216+15504];
	fma.rn.f32 	%f739, %f735, %f711, %f728;
	fma.rn.f32 	%f740, %f736, %f711, %f731;
	fma.rn.f32 	%f741, %f736, %f712, %f739;
	fma.rn.f32 	%f742, %f737, %f711, %f733;
	fma.rn.f32 	%f743, %f737, %f712, %f740;
	fma.rn.f32 	%f744, %f737, %f713, %f741;
	fma.rn.f32 	%f745, %f738, %f711, %f734;
	fma.rn.f32 	%f746, %f738, %f712, %f742;
	fma.rn.f32 	%f747, %f738, %f713, %f743;
	ld.shared.v2.f32 	{%f748, %f749}, [%r216+15520];
	fma.rn.f32 	%f750, %f748, %f712, %f745;
	fma.rn.f32 	%f751, %f748, %f713, %f746;
	fma.rn.f32 	%f752, %f749, %f713, %f750;
	ld.shared.v2.f32 	{%f753, %f754}, [%r216+15960];
	fma.rn.f32 	%f755, %f753, %f714, %f744;
	fma.rn.f32 	%f756, %f754, %f714, %f747;
	fma.rn.f32 	%f757, %f754, %f715, %f755;
	ld.shared.v4.f32 	{%f758, %f759, %f760, %f761}, [%r216+15968];
	fma.rn.f32 	%f762, %f758, %f714, %f751;
	fma.rn.f32 	%f763, %f758, %f715, %f756;
	fma.rn.f32 	%f764, %f758, %f716, %f757;
	fma.rn.f32 	%f765, %f759, %f714, %f752;
	fma.rn.f32 	%f766, %f759, %f715, %f762;
	fma.rn.f32 	%f767, %f759, %f716, %f763;
	fma.rn.f32 	%f768, %f760, %f715, %f765;
	fma.rn.f32 	%f769, %f760, %f716, %f766;
	fma.rn.f32 	%f770, %f761, %f716, %f768;
	add.s32 	%r251, %r213, 3456;
	mul.wide.u32 	%rd96, %r251, 4;
	add.s64 	%rd97, %rd25, %rd96;
	ld.global.nc.f32 	%f771, [%rd97];
	ld.global.nc.f32 	%f772, [%rd97+128];
	ld.global.nc.f32 	%f773, [%rd97+256];
	ld.global.nc.f32 	%f774, [%rd97+384];
	add.s32 	%r252, %r213, 3584;
	mul.wide.u32 	%rd98, %r252, 4;
	add.s64 	%rd99, %rd25, %rd98;
	ld.global.nc.f32 	%f775, [%rd99];
	add.s32 	%r253, %r213, 3616;
	mul.wide.u32 	%rd100, %r253, 4;
	add.s64 	%rd101, %rd25, %rd100;
	ld.global.nc.f32 	%f776, [%rd101];
	add.s32 	%r254, %r213, 3648;
	mul.wide.u32 	%rd102, %r254, 4;
	add.s64 	%rd103, %rd25, %rd102;
	ld.global.nc.f32 	%f777, [%rd103];
	add.s32 	%r255, %r213, 3680;
	mul.wide.u32 	%rd104, %r255, 4;
	add.s64 	%rd105, %rd25, %rd104;
	ld.global.nc.f32 	%f778, [%rd105];
	add.s32 	%r256, %r213, 3712;
	mul.wide.u32 	%rd106, %r256, 4;
	add.s64 	%rd107, %rd25, %rd106;
	ld.global.nc.f32 	%f779, [%rd107];
	ld.shared.v4.f32 	{%f780, %f781, %f782, %f783}, [%r216+16416];
	fma.rn.f32 	%f784, %f780, %f771, %f764;
	fma.rn.f32 	%f785, %f781, %f771, %f767;
	fma.rn.f32 	%f786, %f781, %f772, %f784;
	fma.rn.f32 	%f787, %f782, %f771, %f769;
	fma.rn.f32 	%f788, %f782, %f772, %f785;
	fma.rn.f32 	%f789, %f782, %f773, %f786;
	fma.rn.f32 	%f790, %f783, %f771, %f770;
	fma.rn.f32 	%f791, %f783, %f772, %f787;
	fma.rn.f32 	%f792, %f783, %f773, %f788;
	ld.shared.v2.f32 	{%f793, %f794}, [%r216+16432];
	fma.rn.f32 	%f795, %f793, %f772, %f790;
	fma.rn.f32 	%f796, %f793, %f773, %f791;
	fma.rn.f32 	%f797, %f794, %f773, %f795;
	ld.shared.v2.f32 	{%f798, %f799}, [%r216+16872];
	fma.rn.f32 	%f800, %f798, %f774, %f789;
	fma.rn.f32 	%f801, %f799, %f774, %f792;
	fma.rn.f32 	%f802, %f799, %f775, %f800;
	ld.shared.v4.f32 	{%f803, %f804, %f805, %f806}, [%r216+16880];
	fma.rn.f32 	%f807, %f803, %f774, %f796;
	fma.rn.f32 	%f808, %f803, %f775, %f801;
	fma.rn.f32 	%f809, %f803, %f776, %f802;
	fma.rn.f32 	%f810, %f804, %f774, %f797;
	fma.rn.f32 	%f811, %f804, %f775, %f807;
	fma.rn.f32 	%f812, %f804, %f776, %f808;
	fma.rn.f32 	%f813, %f805, %f775, %f810;
	fma.rn.f32 	%f814, %f805, %f776, %f811;
	fma.rn.f32 	%f815, %f806, %f776, %f813;
	ld.shared.v4.f32 	{%f816, %f817, %f818, %f819}, [%r216+17328];
	fma.rn.f32 	%f820, %f816, %f777, %f809;
	fma.rn.f32 	%f821, %f817, %f777, %f812;
	fma.rn.f32 	%f822, %f817, %f778, %f820;
	fma.rn.f32 	%f823, %f818, %f777, %f814;
	fma.rn.f32 	%f824, %f818, %f778, %f821;
	fma.rn.f32 	%f825, %f818, %f779, %f822;
	fma.rn.f32 	%f826, %f819, %f777, %f815;
	fma.rn.f32 	%f827, %f819, %f778, %f823;
	fma.rn.f32 	%f828, %f819, %f779, %f824;
	ld.shared.v2.f32 	{%f829, %f830}, [%r216+17344];
	fma.rn.f32 	%f831, %f829, %f778, %f826;
	fma.rn.f32 	%f832, %f829, %f779, %f827;
	fma.rn.f32 	%f833, %f830, %f779, %f831;
	add.s32 	%r257, %r213, 3744;
	mul.wide.u32 	%rd108, %r257, 4;
	add.s64 	%rd109, %rd25, %rd108;
	ld.global.nc.f32 	%f834, [%rd109];
	ld.global.nc.f32 	%f835, [%rd109+128];
	ld.global.nc.f32 	%f836, [%rd109+256];
	ld.global.nc.f32 	%f837, [%rd109+384];
	ld.global.nc.f32 	%f838, [%rd109+512];
	ld.global.nc.f32 	%f839, [%rd109+640];
	ld.global.nc.f32 	%f840, [%rd109+768];
	ld.global.nc.f32 	%f841, [%rd109+896];
	ld.global.nc.f32 	%f842, [%rd109+1024];
	ld.shared.v2.f32 	{%f843, %f844}, [%r216+17784];
	fma.rn.f32 	%f845, %f843, %f834, %f825;
	fma.rn.f32 	%f846, %f844, %f834, %f828;
	fma.rn.f32 	%f847, %f844, %f835, %f845;
	ld.shared.v4.f32 	{%f848, %f849, %f850, %f851}, [%r216+17792];
	fma.rn.f32 	%f852, %f848, %f834, %f832;
	fma.rn.f32 	%f853, %f848, %f835, %f846;
	fma.rn.f32 	%f854, %f848, %f836, %f847;
	fma.rn.f32 	%f855, %f849, %f834, %f833;
	fma.rn.f32 	%f856, %f849, %f835, %f852;
	fma.rn.f32 	%f857, %f849, %f836, %f853;
	fma.rn.f32 	%f858, %f850, %f835, %f855;
	fma.rn.f32 	%f859, %f850, %f836, %f856;
	fma.rn.f32 	%f860, %f851, %f836, %f858;
	ld.shared.v4.f32 	{%f861, %f862, %f863, %f864}, [%r216+18240];
	fma.rn.f32 	%f865, %f861, %f837, %f854;
	fma.rn.f32 	%f866, %f862, %f837, %f857;
	fma.rn.f32 	%f867, %f862, %f838, %f865;
	fma.rn.f32 	%f868, %f863, %f837, %f859;
	fma.rn.f32 	%f869, %f863, %f838, %f866;
	fma.rn.f32 	%f870, %f863, %f839, %f867;
	fma.rn.f32 	%f871, %f864, %f837, %f860;
	fma.rn.f32 	%f872, %f864, %f838, %f868;
	fma.rn.f32 	%f873, %f864, %f839, %f869;
	ld.shared.v2.f32 	{%f874, %f875}, [%r216+18256];
	fma.rn.f32 	%f876, %f874, %f838, %f871;
	fma.rn.f32 	%f877, %f874, %f839, %f872;
	fma.rn.f32 	%f878, %f875, %f839, %f876;
	ld.shared.v2.f32 	{%f879, %f880}, [%r216+18696];
	fma.rn.f32 	%f881, %f879, %f840, %f870;
	fma.rn.f32 	%f882, %f880, %f840, %f873;
	fma.rn.f32 	%f883, %f880, %f841, %f881;
	ld.shared.v4.f32 	{%f884, %f885, %f886, %f887}, [%r216+18704];
	fma.rn.f32 	%f888, %f884, %f840, %f877;
	fma.rn.f32 	%f889, %f884, %f841, %f882;
	fma.rn.f32 	%f890, %f884, %f842, %f883;
	fma.rn.f32 	%f891, %f885, %f840, %f878;
	fma.rn.f32 	%f892, %f885, %f841, %f888;
	fma.rn.f32 	%f893, %f885, %f842, %f889;
	fma.rn.f32 	%f894, %f886, %f841, %f891;
	fma.rn.f32 	%f895, %f886, %f842, %f892;
	fma.rn.f32 	%f896, %f887, %f842, %f894;
	add.s32 	%r258, %r213, 4032;
	mul.wide.u32 	%rd110, %r258, 4;
	add.s64 	%rd111, %rd25, %rd110;
	ld.global.nc.f32 	%f897, [%rd111];
	ld.global.nc.f32 	%f898, [%rd111+128];
	add.s32 	%r259, %r213, 4096;
	mul.wide.u32 	%rd112, %r259, 4;
	add.s64 	%rd113, %rd25, %rd112;
	ld.global.nc.f32 	%f899, [%rd113];
	add.s32 	%r260, %r213, 4128;
	mul.wide.u32 	%rd114, %r260, 4;
	add.s64 	%rd115, %rd25, %rd114;
	ld.global.nc.f32 	%f900, [%rd115];
	add.s32 	%r261, %r213, 4160;
	mul.wide.u32 	%rd116, %r261, 4;
	add.s64 	%rd117, %rd25, %rd116;
	ld.global.nc.f32 	%f901, [%rd117];
	add.s32 	%r262, %r213, 4192;
	mul.wide.u32 	%rd118, %r262, 4;
	add.s64 	%rd119, %rd25, %rd118;
	ld.global.nc.f32 	%f902, [%rd119];
	add.s32 	%r263, %r213, 4224;
	mul.wide.u32 	%rd120, %r263, 4;
	add.s64 	%rd121, %rd25, %rd120;
	ld.global.nc.f32 	%f903, [%rd121];
	add.s32 	%r264, %r213, 4256;
	mul.wide.u32 	%rd122, %r264, 4;
	add.s64 	%rd123, %rd25, %rd122;
	ld.global.nc.f32 	%f904, [%rd123];
	add.s32 	%r265, %r213, 4288;
	mul.wide.u32 	%rd124, %r265, 4;
	add.s64 	%rd125, %rd25, %rd124;
	ld.global.nc.f32 	%f905, [%rd125];
	ld.shared.v4.f32 	{%f906, %f907, %f908, %f909}, [%r216+19152];
	fma.rn.f32 	%f910, %f906, %f897, %f890;
	fma.rn.f32 	%f911, %f907, %f897, %f893;
	fma.rn.f32 	%f912, %f907, %f898, %f910;
	fma.rn.f32 	%f913, %f908, %f897, %f895;
	fma.rn.f32 	%f914, %f908, %f898, %f911;
	fma.rn.f32 	%f915, %f908, %f899, %f912;
	fma.rn.f32 	%f916, %f909, %f897, %f896;
	fma.rn.f32 	%f917, %f909, %f898, %f913;
	fma.rn.f32 	%f918, %f909, %f899, %f914;
	ld.shared.v2.f32 	{%f919, %f920}, [%r216+19168];
	fma.rn.f32 	%f921, %f919, %f898, %f916;
	fma.rn.f32 	%f922, %f919, %f899, %f917;
	fma.rn.f32 	%f923, %f920, %f899, %f921;
	ld.shared.v2.f32 	{%f924, %f925}, [%r216+19608];
	fma.rn.f32 	%f926, %f924, %f900, %f915;
	fma.rn.f32 	%f927, %f925, %f900, %f918;
	fma.rn.f32 	%f928, %f925, %f901, %f926;
	ld.shared.v4.f32 	{%f929, %f930, %f931, %f932}, [%r216+19616];
	fma.rn.f32 	%f933, %f929, %f900, %f922;
	fma.rn.f32 	%f934, %f929, %f901, %f927;
	fma.rn.f32 	%f935, %f929, %f902, %f928;
	fma.rn.f32 	%f936, %f930, %f900, %f923;
	fma.rn.f32 	%f937, %f930, %f901, %f933;
	fma.rn.f32 	%f938, %f930, %f902, %f934;
	fma.rn.f32 	%f939, %f931, %f901, %f936;
	fma.rn.f32 	%f940, %f931, %f902, %f937;
	fma.rn.f32 	%f941, %f932, %f902, %f939;
	ld.shared.v4.f32 	{%f942, %f943, %f944, %f945}, [%r216+20064];
	fma.rn.f32 	%f946, %f942, %f903, %f935;
	fma.rn.f32 	%f947, %f943, %f903, %f938;
	fma.rn.f32 	%f948, %f943, %f904, %f946;
	fma.rn.f32 	%f949, %f944, %f903, %f940;
	fma.rn.f32 	%f950, %f944, %f904, %f947;
	fma.rn.f32 	%f951, %f944, %f905, %f948;
	fma.rn.f32 	%f952, %f945, %f903, %f941;
	fma.rn.f32 	%f953, %f945, %f904, %f949;
	fma.rn.f32 	%f954, %f945, %f905, %f950;
	ld.shared.v2.f32 	{%f955, %f956}, [%r216+20080];
	fma.rn.f32 	%f957, %f955, %f904, %f952;
	fma.rn.f32 	%f958, %f955, %f905, %f953;
	fma.rn.f32 	%f959, %f956, %f905, %f957;
	add.s32 	%r266, %r213, 4320;
	mul.wide.u32 	%rd126, %r266, 4;
	add.s64 	%rd127, %rd25, %rd126;
	ld.global.nc.f32 	%f960, [%rd127];
	ld.global.nc.f32 	%f961, [%rd127+128];
	ld.global.nc.f32 	%f962, [%rd127+256];
	ld.global.nc.f32 	%f963, [%rd127+384];
	ld.global.nc.f32 	%f964, [%rd127+512];
	ld.global.nc.f32 	%f965, [%rd127+640];
	ld.global.nc.f32 	%f966, [%rd127+768];
	ld.global.nc.f32 	%f967, [%rd127+896];
	ld.global.nc.f32 	%f968, [%rd127+1024];
	ld.shared.v2.f32 	{%f969, %f970}, [%r216+20520];
	fma.rn.f32 	%f971, %f969, %f960, %f951;
	fma.rn.f32 	%f972, %f970, %f960, %f954;
	fma.rn.f32 	%f973, %f970, %f961, %f971;
	ld.shared.v4.f32 	{%f974, %f975, %f976, %f977}, [%r216+20528];
	fma.rn.f32 	%f978, %f974, %f960, %f958;
	fma.rn.f32 	%f979, %f974, %f961, %f972;
	fma.rn.f32 	%f980, %f974, %f962, %f973;
	fma.rn.f32 	%f981, %f975, %f960, %f959;
	fma.rn.f32 	%f982, %f975, %f961, %f978;
	fma.rn.f32 	%f983, %f975, %f962, %f979;
	fma.rn.f32 	%f984, %f976, %f961, %f981;
	fma.rn.f32 	%f985, %f976, %f962, %f982;
	fma.rn.f32 	%f986, %f977, %f962, %f984;
	ld.shared.v4.f32 	{%f987, %f988, %f989, %f990}, [%r216+20976];
	fma.rn.f32 	%f991, %f987, %f963, %f980;
	fma.rn.f32 	%f992, %f988, %f963, %f983;
	fma.rn.f32 	%f993, %f988, %f964, %f991;
	fma.rn.f32 	%f994, %f989, %f963, %f985;
	fma.rn.f32 	%f995, %f989, %f964, %f992;
	fma.rn.f32 	%f996, %f989, %f965, %f993;
	fma.rn.f32 	%f997, %f990, %f963, %f986;
	fma.rn.f32 	%f998, %f990, %f964, %f994;
	fma.rn.f32 	%f999, %f990, %f965, %f995;
	ld.shared.v2.f32 	{%f1000, %f1001}, [%r216+20992];
	fma.rn.f32 	%f1002, %f1000, %f964, %f997;
	fma.rn.f32 	%f1003, %f1000, %f965, %f998;
	fma.rn.f32 	%f1004, %f1001, %f965, %f1002;
	ld.shared.v2.f32 	{%f1005, %f1006}, [%r216+21432];
	fma.rn.f32 	%f1007, %f1005, %f966, %f996;
	fma.rn.f32 	%f1008, %f1006, %f966, %f999;
	fma.rn.f32 	%f1009, %f1006, %f967, %f1007;
	ld.shared.v4.f32 	{%f1010, %f1011, %f1012, %f1013}, [%r216+21440];
	fma.rn.f32 	%f1014, %f1010, %f966, %f1003;
	fma.rn.f32 	%f1015, %f1010, %f967, %f1008;
	fma.rn.f32 	%f1, %f1010, %f968, %f1009;
	fma.rn.f32 	%f1016, %f1011, %f966, %f1004;
	fma.rn.f32 	%f1017, %f1011, %f967, %f1014;
	fma.rn.f32 	%f2, %f1011, %f968, %f1015;
	fma.rn.f32 	%f1018, %f1012, %f967, %f1016;
	fma.rn.f32 	%f3, %f1012, %f968, %f1017;
	fma.rn.f32 	%f4, %f1013, %f968, %f1018;
	setp.gt.u32 	%p17, %r3, 895;
	@%p17 bra 	$L__BB1_26;
	mul.lo.s32 	%r267, %r2, 112;
	mad.lo.s32 	%r268, %r5, 12544, %r267;
	add.s32 	%r269, %r268, %r71;
	cvta.to.global.u64 	%rd128, %rd3;
	mul.wide.u32 	%rd129, %r269, 4;
	add.s64 	%rd130, %rd128, %rd129;
	atom.global.add.f32 	%f1019, [%rd130], %f1;
	atom.global.add.f32 	%f1020, [%rd130+4], %f2;
	atom.global.add.f32 	%f1021, [%rd130+8], %f3;
	atom.global.add.f32 	%f1022, [%rd130+12], %f4;
$L__BB1_26:
	ret;

}


// ===== COMPILED SASS (sm_100) =====

	.target	sm_100

	.elftype	@"ET_EXEC"


//--------------------- .note.nv.tkinfo           --------------------------
	.section	.note.nv.tkinfo,"",@"SHT_NOTE"
	.sectionflags	@"SHF_NOTE_NV_TKINFO"
	.tkinfo
        /*0018*/ 	.word	0x00000002
        /*0030*/ 	.string	""
        /*0030*/ 	.string	"ptxas"
        /*0030*/ 	.string	"Cuda compilation tools, release 13.0, V13.0.88"
        /*0030*/ 	.string	"Build cuda_13.0.r13.0/compiler.36424714_0"
        /*0030*/ 	.string	"-arch sm_100 -m 64 "



//--------------------- .note.nv.cuinfo           --------------------------
	.section	.note.nv.cuinfo,"",@"SHT_NOTE"
	.sectionflags	@"SHF_NOTE_NV_CUINFO"
        /*0018*/ 	.short	0x0002
        /*001a*/ 	.short	0x0064
        /*001c*/ 	.short	0x0082
	.zero		2


//--------------------- .nv.info                  --------------------------
	.section	.nv.info,"",@"SHT_CUDA_INFO"
	.align	4


	//----- nvinfo : EIATTR_REGCOUNT
	.align		4
        /*0000*/ 	.byte	0x04, 0x2f
        /*0002*/ 	.short	(.L_1 - .L_0)
	.align		4
.L_0:
        /*0004*/ 	.word	index@(default_function_kernel0)
        /*0008*/ 	.word	0x00000050


	//----- nvinfo : EIATTR_FRAME_SIZE
	.align		4
.L_1:
        /*000c*/ 	.byte	0x04, 0x11
        /*000e*/ 	.short	(.L_3 - .L_2)
	.align		4
.L_2:
        /*0010*/ 	.word	index@(default_function_kernel0)
        /*0014*/ 	.word	0x00000000


	//----- nvinfo : EIATTR_REGCOUNT
	.align		4
.L_3:
        /*0018*/ 	.byte	0x04, 0x2f
        /*001a*/ 	.short	(.L_5 - .L_4)
	.align		4
.L_4:
        /*001c*/ 	.word	index@(_Z6conv2dPfPKfS_)
        /*0020*/ 	.word	0x00000020


	//----- nvinfo : EIATTR_FRAME_SIZE
	.align		4
.L_5:
        /*0024*/ 	.byte	0x04, 0x11
        /*0026*/ 	.short	(.L_7 - .L_6)
	.align		4
.L_6:
        /*0028*/ 	.word	index@($__internal_0_$__cuda_sm20_div_u16)
        /*002c*/ 	.word	0x00000000


	//----- nvinfo : EIATTR_FRAME_SIZE
	.align		4
.L_7:
        /*0030*/ 	.byte	0x04, 0x11
        /*0032*/ 	.short	(.L_9 - .L_8)
	.align		4
.L_8:
        /*0034*/ 	.word	index@(_Z6conv2dPfPKfS_)
        /*0038*/ 	.word	0x00000000


	//----- nvinfo : EIATTR_MIN_STACK_SIZE
	.align		4
.L_9:
        /*003c*/ 	.byte	0x04, 0x12
        /*003e*/ 	.short	(.L_11 - .L_10)
	.align		4
.L_10:
        /*0040*/ 	.word	index@(_Z6conv2dPfPKfS_)
        /*0044*/ 	.word	0x00000000


	//----- nvinfo : EIATTR_MIN_STACK_SIZE
	.align		4
.L_11:
        /*0048*/ 	.byte	0x04, 0x12
        /*004a*/ 	.short	(.L_13 - .L_12)
	.align		4
.L_12:
        /*004c*/ 	.word	index@(default_function_kernel0)
        /*0050*/ 	.word	0x00000000
.L_13:


//--------------------- .nv.compat                --------------------------
	.section	.nv.compat,"",@"SHT_CUDA_COMPAT_INFO"
	.align	4
        /*0000*/ 	.byte	0x02, 0x09, 0x00, 0x00, 0x02, 0x02, 0x01, 0x00, 0x02, 0x05, 0x05, 0x00, 0x03, 0x07, 0x01, 0x01
        /*0010*/ 	.byte	0x02, 0x03, 0x00, 0x00, 0x02, 0x06, 0x01, 0x00, 0x04, 0x0b, 0x08, 0x00, 0x01, 0x00, 0x00, 0x00
        /*0020*/ 	.byte	0x00, 0x00, 0x00, 0x00


//--------------------- .nv.info._Z6conv2dPfPKfS_ --------------------------
	.section	.nv.info._Z6conv2dPfPKfS_,"",@"SHT_CUDA_INFO"
	.sectionflags	@""
	.align	4


	//----- nvinfo : EIATTR_CUDA_API_VERSION
	.align		4
        /*0000*/ 	.byte	0x04, 0x37
        /*0002*/ 	.short	(.L_15 - .L_14)
.L_14:
        /*0004*/ 	.word	0x00000082


	//----- nvinfo : EIATTR_KPARAM_INFO
	.align		4
.L_15:
        /*0008*/ 	.byte	0x04, 0x17
        /*000a*/ 	.short	(.L_17 - .L_16)
.L_16:
        /*000c*/ 	.word	0x00000000
        /*0010*/ 	.short	0x0002
        /*0012*/ 	.short	0x0010
        /*0014*/ 	.byte	0x00, 0xf5, 0x21, 0x00


	//----- nvinfo : EIATTR_KPARAM_INFO
	.align		4
.L_17:
        /*0018*/ 	.byte	0x04, 0x17
        /*001a*/ 	.short	(.L_19 - .L_18)
.L_18:
        /*001c*/ 	.word	0x00000000
        /*0020*/ 	.short	0x0001
        /*0022*/ 	.short	0x0008
        /*0024*/ 	.byte	0x00, 0xf5, 0x21, 0x00


	//----- nvinfo : EIATTR_KPARAM_INFO
	.align		4
.L_19:
        /*0028*/ 	.byte	0x04, 0x17
        /*002a*/ 	.short	(.L_21 - .L_20)
.L_20:
        /*002c*/ 	.word	0x00000000
        /*0030*/ 	.short	0x0000
        /*0032*/ 	.short	0x0000
        /*0034*/ 	.byte	0x00, 0xf5, 0x21, 0x00


	//----- nvinfo : EIATTR_SPARSE_MMA_MASK
	.align		4
.L_21:
        /*0038*/ 	.byte	0x03, 0x50
        /*003a*/ 	.short	0x0000


	//----- nvinfo : EIATTR_MAXREG_COUNT
	.align		4
        /*003c*/ 	.byte	0x03, 0x1b
        /*003e*/ 	.short	0x00ff


	//----- nvinfo : EIATTR_NUM_BARRIERS
	.align		4
        /*0040*/ 	.byte	0x02, 0x4c
        /*0042*/ 	.byte	0x01
	.zero		1


	//----- nvinfo : EIATTR_MERCURY_ISA_VERSION
	.align		4
        /*0044*/ 	.byte	0x03, 0x5f
        /*0046*/ 	.short	0x0101


	//----- nvinfo : EIATTR_VRC_CTA_INIT_COUNT
	.align		4
        /*0048*/ 	.byte	0x02, 0x4a
	.zero		1
	.zero		1


	//----- nvinfo : EIATTR_EXIT_INSTR_OFFSETS
	.align		4
        /*004c*/ 	.byte	0x04, 0x1c
        /*004e*/ 	.short	(.L_23 - .L_22)


	//   ....[0]....
.L_22:
        /*0050*/ 	.word	0x00004870


	//   ....[1]....
        /*0054*/ 	.word	0x00004a60


	//----- nvinfo : EIATTR_CRS_STACK_SIZE
	.align		4
.L_23:
        /*0058*/ 	.byte	0x04, 0x1e
        /*005a*/ 	.short	(.L_25 - .L_24)
.L_24:
        /*005c*/ 	.word	0x00000000


	//----- nvinfo : EIATTR_CBANK_PARAM_SIZE
	.align		4
.L_25:
        /*0060*/ 	.byte	0x03, 0x19
        /*0062*/ 	.short	0x0018


	//----- nvinfo : EIATTR_PARAM_CBANK
	.align		4
        /*0064*/ 	.byte	0x04, 0x0a
        /*0066*/ 	.short	(.L_27 - .L_26)
	.align		4
.L_26:
        /*0068*/ 	.word	index@(.nv.constant0._Z6conv2dPfPKfS_)
        /*006c*/ 	.short	0x0380
        /*006e*/ 	.short	0x0018


	//----- nvinfo : EIATTR_SW_WAR
	.align		4
.L_27:
        /*0070*/ 	.byte	0x04, 0x36
        /*0072*/ 	.short	(.L_29 - .L_28)
.L_28:
        /*0074*/ 	.word	0x00000008
.L_29:


//--------------------- .nv.info.default_function_kernel0 --------------------------
	.section	.nv.info.default_function_kernel0,"",@"SHT_CUDA_INFO"
	.sectionflags	@""
	.align	4


	//----- nvinfo : EIATTR_CUDA_API_VERSION
	.align		4
        /*0000*/ 	.byte	0x04, 0x37
        /*0002*/ 	.short	(.L_31 - .L_30)
.L_30:
        /*0004*/ 	.word	0x00000082


	//----- nvinfo : EIATTR_KPARAM_INFO
	.align		4
.L_31:
        /*0008*/ 	.byte	0x04, 0x17
        /*000a*/ 	.short	(.L_33 - .L_32)
.L_32:
        /*000c*/ 	.word	0x00000000
        /*0010*/ 	.short	0x0002
        /*0012*/ 	.short	0x0010
        /*0014*/ 	.byte	0x00, 0xf5, 0x21, 0x00


	//----- nvinfo : EIATTR_KPARAM_INFO
	.align		4
.L_33:
        /*0018*/ 	.byte	0x04, 0x17
        /*001a*/ 	.short	(.L_35 - .L_34)
.L_34:
        /*001c*/ 	.word	0x00000000
        /*0020*/ 	.short	0x0001
        /*0022*/ 	.short	0x0008
        /*0024*/ 	.byte	0x00, 0xf5, 0x21, 0x00


	//----- nvinfo : EIATTR_KPARAM_INFO
	.align		4
.L_35:
        /*0028*/ 	.byte	0x04, 0x17
        /*002a*/ 	.short	(.L_37 - .L_36)
.L_36:
        /*002c*/ 	.word	0x00000000
        /*0030*/ 	.short	0x0000
        /*0032*/ 	.short	0x0000
        /*0034*/ 	.byte	0x00, 0xf5, 0x21, 0x00


	//----- nvinfo : EIATTR_SPARSE_MMA_MASK
	.align		4
.L_37:
        /*0038*/ 	.byte	0x03, 0x50
        /*003a*/ 	.short	0x0000


	//----- nvinfo : EIATTR_MAXREG_COUNT
	.align		4
        /*003c*/ 	.byte	0x03, 0x1b
        /*003e*/ 	.short	0x00ff


	//----- nvinfo : EIATTR_NUM_BARRIERS
	.align		4
        /*0040*/ 	.byte	0x02, 0x4c
        /*0042*/ 	.byte	0x01
	.zero		1


	//----- nvinfo : EIATTR_MERCURY_ISA_VERSION
	.align		4
        /*0044*/ 	.byte	0x03, 0x5f
        /*0046*/ 	.short	0x0101


	//----- nvinfo : EIATTR_VRC_CTA_INIT_COUNT
	.align		4
        /*0048*/ 	.byte	0x02, 0x4a
	.zero		1
	.zero		1


	//----- nvinfo : EIATTR_EXIT_INSTR_OFFSETS
	.align		4
        /*004c*/ 	.byte	0x04, 0x1c
        /*004e*/ 	.short	(.L_39 - .L_38)


	//   ....[0]....
.L_38:
        /*0050*/ 	.word	0x000038e0


	//----- nvinfo : EIATTR_CRS_STACK_SIZE
	.align		4
.L_39:
        /*0054*/ 	.byte	0x04, 0x1e
        /*0056*/ 	.short	(.L_41 - .L_40)
.L_40:
        /*0058*/ 	.word	0x00000000


	//----- nvinfo : EIATTR_CBANK_PARAM_SIZE
	.align		4
.L_41:
        /*005c*/ 	.byte	0x03, 0x19
        /*005e*/ 	.short	0x0018


	//----- nvinfo : EIATTR_PARAM_CBANK
	.align		4
        /*0060*/ 	.byte	0x04, 0x0a
        /*0062*/ 	.short	(.L_43 - .L_42)
	.align		4
.L_42:
        /*0064*/ 	.word	index@(.nv.constant0.default_function_kernel0)
        /*0068*/ 	.short	0x0380
        /*006a*/ 	.short	0x0018


	//----- nvinfo : EIATTR_SW_WAR
	.align		4
.L_43:
        /*006c*/ 	.byte	0x04, 0x36
        /*006e*/ 	.short	(.L_45 - .L_44)
.L_44:
        /*0070*/ 	.word	0x00000008
.L_45:


//--------------------- .nv.callgraph             --------------------------
	.section	.nv.callgraph,"",@"SHT_CUDA_CALLGRAPH"
	.align	4
	.sectionentsize	8
	.align		4
        /*0000*/ 	.word	0x00000000
	.align		4
        /*0004*/ 	.word	0xffffffff
	.align		4
        /*0008*/ 	.word	0x00000000
	.align		4
        /*000c*/ 	.word	0xfffffffe
	.align		4
        /*0010*/ 	.word	0x00000000
	.align		4
        /*0014*/ 	.word	0xfffffffd
	.align		4
        /*0018*/ 	.word	0x00000000
	.align		4
        /*001c*/ 	.word	0xfffffffc


//--------------------- .text._Z6conv2dPfPKfS_    --------------------------
	.section	.text._Z6conv2dPfPKfS_,"ax",@progbits
	.align	128
        .global         _Z6conv2dPfPKfS_
        .type           _Z6conv2dPfPKfS_,@function
        .size           _Z6conv2dPfPKfS_,(.L_x_61 - _Z6conv2dPfPKfS_)
        .other          _Z6conv2dPfPKfS_,@"STO_CUDA_ENTRY STV_DEFAULT"
_Z6conv2dPfPKfS_:
.text._Z6conv2dPfPKfS_:
[----:B------:R-:W-:Y:S01]  /*0000*/  LDC R1, c[0x0][0x37c] ;  /* 0x0000df00ff017b82 */ /* 0x000fe20000000800 */
[----:B------:R-:W0:Y:S07]  /*0010*/  S2R R3, SR_TID.X ;  /* 0x0000000000037919 */ /* 0x000e2e0000002100 */
[----:B------:R-:W1:Y:S01]  /*0020*/  LDC R4, c[0x0][0x360] ;  /* 0x0000d800ff047b82 */ /* 0x000e620000000800 */
[----:B------:R-:W-:Y:S01]  /*0030*/  MOV R12, 0x110 ;  /* 0x00000110000c7802 */ /* 0x000fe20000000f00 */
[----:B------:R-:W2:Y:S01]  /*0040*/  S2R R7, SR_CTAID.X ;  /* 0x0000000000077919 */ /* 0x000ea20000002500 */
[----:B-1----:R-:W-:-:S02]  /*0050*/  LOP3.LUT R8, R4, 0xffff, RZ, 0xc0, !PT ;  /* 0x0000ffff04087812 */ /* 0x002fc400078ec0ff */
[----:B0-----:R-:W-:Y:S02]  /*0060*/  IADD3 R0, PT, PT, R3, R4, RZ ;  /* 0x0000000403007210 */ /* 0x001fe40007ffe0ff */
[----:B------:R-:W-:Y:S02]  /*0070*/  SHF.R.U32.HI R5, RZ, 0x5, R3 ;  /* 0x00000005ff057819 */ /* 0x000fe40000011603 */
[----:B------:R-:W-:Y:S01]  /*0080*/  IADD3 R0, PT, PT, RZ, -R0, RZ ;  /* 0x80000000ff007210 */ /* 0x000fe20007ffe0ff */
[----:B--2---:R-:W-:-:S03]  /*0090*/  IMAD.HI.U32 R2, R7, -0x6db6db6d, RZ ;  /* 0x9249249307027827 */ /* 0x004fc600078e00ff */
[----:B------:R-:W-:Y:S02]  /*00a0*/  PRMT R6, R0, 0x7710, RZ ;  /* 0x0000771000067816 */ /* 0x000fe400000000ff */
[----:B------:R-:W-:Y:S02]  /*00b0*/  SHF.R.U32.HI R2, RZ, 0x6, R2 ;  /* 0x00000006ff027819 */ /* 0x000fe40000011602 */
[----:B------:R-:W-:Y:S02]  /*00c0*/  IADD3 R6, PT, PT, R6, 0x155f, RZ ;  /* 0x0000155f06067810 */ /* 0x000fe40007ffe0ff */
[----:B------:R-:W-:Y:S01]  /*00d0*/  LOP3.LUT R0, R3, 0x1f, RZ, 0xc0, !PT ;  /* 0x0000001f03007812 */ /* 0x000fe200078ec0ff */
[----:B------:R-:W-:Y:S01]  /*00e0*/  IMAD R7, R2, -0x70, R7 ;  /* 0xffffff9002077824 */ /* 0x000fe200078e0207 */
[----:B------:R-:W-:-:S07]  /*00f0*/  LOP3.LUT R6, R6, 0xffff, RZ, 0xc0, !PT ;  /* 0x0000ffff06067812 */ /* 0x000fce00078ec0ff */
[----:B------:R-:W-:Y:S05]  /*0100*/  CALL.REL.NOINC `($__internal_0_$__cuda_sm20_div_u16) ;  /* 0x0000004800587944 */ /* 0x000fea0003c00000 */
[----:B------:R-:W-:Y:S01]  /*0110*/  LOP3.LUT R13, R10, 0x3, RZ, 0xc0, !PT ;  /* 0x000000030a0d7812 */ /* 0x000fe200078ec0ff */
[----:B------:R-:W-:Y:S01]  /*0120*/  BSSY.RECONVERGENT B0, `(.L_x_0) ;  /* 0x0000010000007945 */ /* 0x000fe20003800200 */
[----:B------:R-:W-:Y:S02]  /*0130*/  MOV R9, R3 ;  /* 0x0000000300097202 */ /* 0x000fe40000000f00 */
[----:B------:R-:W-:-:S13]  /*0140*/  ISETP.NE.AND P0, PT, R13, 0x2, PT ;  /* 0x000000020d00780c */ /* 0x000fda0003f05270 */
[----:B------:R-:W-:Y:S05]  /*0150*/  @!P0 BRA `(.L_x_1) ;  /* 0x0000000000308947 */ /* 0x000fea0003800000 */
[----:B------:R-:W0:Y:S01]  /*0160*/  S2R R11, SR_CgaCtaId ;  /* 0x00000000000b7919 */ /* 0x000e220000008800 */
[----:B------:R-:W-:Y:S01]  /*0170*/  MOV R8, 0x400 ;  /* 0x0000040000087802 */ /* 0x000fe20000000f00 */
[----:B------:R-:W-:Y:S01]  /*0180*/  HFMA2 R6, -RZ, RZ, 0, 0 ;  /* 0x00000000ff067431 */ /* 0x000fe200000001ff */
[----:B------:R-:W-:Y:S02]  /*0190*/  MOV R9, R3 ;  /* 0x0000000300097202 */ /* 0x000fe40000000f00 */
[----:B0-----:R-:W-:-:S07]  /*01a0*/  LEA R8, R11, R8, 0x18 ;  /* 0x000000080b087211 */ /* 0x001fce00078ec0ff */
.L_x_2:
[----:B------:R-:W-:Y:S02]  /*01b0*/  LEA R10, R9, R8, 0x2 ;  /* 0x00000008090a7211 */ /* 0x000fe400078e10ff */
[----:B------:R-:W-:Y:S02]  /*01c0*/  IADD3 R6, PT, PT, R6, 0x1, RZ ;  /* 0x0000000106067810 */ /* 0x000fe40007ffe0ff */
[----:B------:R-:W-:Y:S01]  /*01d0*/  IADD3 R9, PT, PT, R4, R9, RZ ;  /* 0x0000000904097210 */ /* 0x000fe20007ffe0ff */
[----:B------:R0:W-:Y:S01]  /*01e0*/  STS [R10], RZ ;  /* 0x000000ff0a007388 */ /* 0x0001e20000000800 */
[----:B------:R-:W-:-:S04]  /*01f0*/  LOP3.LUT R11, R6, R13, RZ, 0x3c, !PT ;  /* 0x0000000d060b7212 */ /* 0x000fc800078e3cff */
[----:B------:R-:W-:-:S13]  /*0200*/  ISETP.NE.AND P0, PT, R11, 0x2, PT ;  /* 0x000000020b00780c */ /* 0x000fda0003f05270 */
[----:B0-----:R-:W-:Y:S05]  /*0210*/  @P0 BRA `(.L_x_2) ;  /* 0xfffffffc00e40947 */ /* 0x001fea000383ffff */
.L_x_1:
[----:B------:R-:W-:Y:S05]  /*0220*/  BSYNC.RECONVERGENT B0 ;  /* 0x0000000000007941 */ /* 0x000fea0003800200 */
.L_x_0:
[----:B------:R-:W0:Y:S01]  /*0230*/  S2UR UR5, SR_CgaCtaId ;  /* 0x00000000000579c3 */ /* 0x000e220000008800 */
[----:B------:R-:W-:Y:S01]  /*0240*/  UMOV UR4, 0x400 ;  /* 0x0000040000047882 */ /* 0x000fe20000000000 */
[----:B------:R-:W-:Y:S01]  /*0250*/  BSSY.RECONVERGENT B0, `(.L_x_3) ;  /* 0x000000e000007945 */ /* 0x000fe20003800200 */
[----:B0-----:R-:W-:-:S06]  /*0260*/  ULEA UR4, UR5, UR4, 0x18 ;  /* 0x0000000405047291 */ /* 0x001fcc000f8ec0ff */
[----:B------:R-:W-:-:S07]  /*0270*/  LEA R11, R9, UR4, 0x2 ;  /* 0x00000004090b7c11 */ /* 0x000fce000f8e10ff */
.L_x_4:
[CC--:B-1----:R-:W-:Y:S01]  /*0280*/  LEA R6, R4.reuse, R11.reuse, 0x2 ;  /* 0x0000000b04067211 */ /* 0x0c2fe200078e10ff */
[C---:B------:R-:W-:Y:S01]  /*0290*/  IMAD R10, R4.reuse, 0xc, R11 ;  /* 0x0000000c040a7824 */ /* 0x040fe200078e020b */
[C---:B------:R-:W-:Y:S01]  /*02a0*/  LEA R8, R4.reuse, R11, 0x3 ;  /* 0x0000000b04087211 */ /* 0x040fe200078e18ff */
[----:B------:R0:W-:Y:S01]  /*02b0*/  STS [R11], RZ ;  /* 0x000000ff0b007388 */ /* 0x0001e20000000800 */
[----:B------:R-:W-:-:S03]  /*02c0*/  LEA R9, R4, R9, 0x2 ;  /* 0x0000000904097211 */ /* 0x000fc600078e10ff */
[----:B------:R1:W-:Y:S01]  /*02d0*/  STS [R6], RZ ;  /* 0x000000ff06007388 */ /* 0x0003e20000000800 */
[----:B------:R-:W-:-:S03]  /*02e0*/  ISETP.GE.U32.AND P0, PT, R9, 0x1560, PT ;  /* 0x000015600900780c */ /* 0x000fc60003f06070 */
[----:B------:R1:W-:Y:S01]  /*02f0*/  STS [R8], RZ ;  /* 0x000000ff08007388 */ /* 0x0003e20000000800 */
[----:B0-----:R-:W-:-:S03]  /*0300*/  LEA R11, R4, R11, 0x4 ;  /* 0x0000000b040b7211 */ /* 0x001fc600078e20ff */
[----:B------:R1:W-:Y:S06]  /*0310*/  STS [R10], RZ ;  /* 0x000000ff0a007388 */ /* 0x0003ec0000000800 */
[----:B------:R-:W-:Y:S05]  /*0320*/  @!P0 BRA `(.L_x_4) ;  /* 0xfffffffc00d48947 */ /* 0x000fea000383ffff */
[----:B------:R-:W-:Y:S05]  /*0330*/  BSYNC.RECONVERGENT B0 ;  /* 0x0000000000007941 */ /* 0x000fea0003800200 */
.L_x_3:
[----:B------:R-:W-:Y:S01]  /*0340*/  BAR.SYNC.DEFER_BLOCKING 0x0 ;  /* 0x0000000000007b1d */ /* 0x000fe20000010000 */
[C---:B------:R-:W-:Y:S02]  /*0350*/  ISETP.NE.AND P0, PT, R7.reuse, RZ, PT ;  /* 0x000000ff0700720c */ /* 0x040fe40003f05270 */
[C---:B-1----:R-:W-:Y:S02]  /*0360*/  VIMNMX.U32 R10, PT, PT, R7.reuse, 0x1, !PT ;  /* 0x00000001070a7848 */ /* 0x042fe40007fe0000 */
[----:B------:R-:W-:Y:S01]  /*0370*/  VIMNMX.U32 R9, PT, PT, R7, 0x6e, PT ;  /* 0x0000006e07097848 */ /* 0x000fe20003fe0000 */
[----:B------:R-:W0:Y:S01]  /*0380*/  LDCU.64 UR6, c[0x0][0x358] ;  /* 0x00006b00ff0677ac */ /* 0x000e220008000a00 */
[----:B------:R-:W-:Y:S01]  /*0390*/  BSSY.RECONVERGENT B0, `(.L_x_5) ;  /* 0x00000c7000007945 */ /* 0x000fe20003800200 */
[----:B------:R-:W-:Y:S02]  /*03a0*/  IADD3 R4, PT, PT, R10, -0x1, RZ ;  /* 0xffffffff0a047810 */ /* 0x000fe40007ffe0ff */
[----:B------:R-:W-:-:S04]  /*03b0*/  IADD3 R11, PT, PT, R9, 0x2, RZ ;  /* 0x00000002090b7810 */ /* 0x000fc80007ffe0ff */
[----:B------:R-:W-:Y:S05]  /*03c0*/  @P0 BRA `(.L_x_6) ;  /* 0x00000004008c0947 */ /* 0x000fea0003800000 */
[----:B------:R-:W-:Y:S01]  /*03d0*/  ISETP.GE.U32.AND P0, PT, R3, 0x200, PT ;  /* 0x000002000300780c */ /* 0x000fe20003f06070 */
[----:B------:R-:W-:-:S12]  /*03e0*/  BSSY.RECONVERGENT B1, `(.L_x_7) ;  /* 0x0000060000017945 */ /* 0x000fd80003800200 */
[----:B------:R-:W-:Y:S05]  /*03f0*/  @P0 BRA `(.L_x_8) ;  /* 0x0000000400780947 */ /* 0x000fea0003800000 */
[----:B------:R-:W-:-:S05]  /*0400*/  IADD3 R15, PT, PT, -R4, R11, RZ ;  /* 0x0000000b040f7210 */ /* 0x000fca0007ffe1ff */
[----:B------:R-:W-:-:S05]  /*0410*/  IMAD R15, R15, 0x70, RZ ;  /* 0x000000700f0f7824 */ /* 0x000fca00078e02ff */
[----:B------:R-:W-:-:S13]  /*0420*/  ISETP.GE.U32.AND P0, PT, R0, R15, PT ;  /* 0x0000000f0000720c */ /* 0x000fda0003f06070 */
[----:B------:R-:W-:Y:S05]  /*0430*/  @P0 BRA `(.L_x_8) ;  /* 0x0000000400680947 */ /* 0x000fea0003800000 */
[----:B------:R-:W-:Y:S01]  /*0440*/  IMAD R9, R9, 0x70, -R0 ;  /* 0x0000007009097824 */ /* 0x000fe200078e0a00 */
[----:B------:R-:W-:Y:S01]  /*0450*/  LEA R11, R2, R5, 0x4 ;  /* 0x00000005020b7211 */ /* 0x000fe200078e20ff */
[----:B------:R-:W-:Y:S01]  /*0460*/  BSSY.RECONVERGENT B2, `(.L_x_9) ;  /* 0x0000026000027945 */ /* 0x000fe20003800200 */
[----:B------:R-:W-:Y:S01]  /*0470*/  MOV R6, R0 ;  /* 0x0000000000067202 */ /* 0x000fe20000000f00 */
[----:B------:R-:W-:-:S05]  /*0480*/  IMAD R9, R10, -0x70, R9 ;  /* 0xffffff900a097824 */ /* 0x000fca00078e0209 */
[----:B------:R-:W-:Y:S01]  /*0490*/  IADD3 R12, PT, PT, R9, 0x14f, RZ ;  /* 0x0000014f090c7810 */ /* 0x000fe20007ffe0ff */
[----:B------:R-:W-:-:S03]  /*04a0*/  HFMA2 R9, -RZ, RZ, 0, 6.67572021484375e-06 ;  /* 0x00000070ff097431 */ /* 0x000fc600000001ff */
[----:B------:R-:W-:-:S04]  /*04b0*/  LOP3.LUT R4, R12, 0x60, RZ, 0xc0, !PT ;  /* 0x000000600c047812 */ /* 0x000fc800078ec0ff */
[----:B------:R-:W-:Y:S01]  /*04c0*/  ISETP.NE.AND P0, PT, R4, 0x60, PT ;  /* 0x000000600400780c */ /* 0x000fe20003f05270 */
[----:B------:R-:W-:-:S04]  /*04d0*/  IMAD R4, R10, R9, -0x70 ;  /* 0xffffff900a047424 */ /* 0x000fc800078e0209 */
[----:B------:R-:W-:-:S08]  /*04e0*/  IMAD R4, R11, 0x3100, R4 ;  /* 0x000031000b047824 */ /* 0x000fd000078e0204 */
[----:B------:R-:W-:Y:S05]  /*04f0*/  @!P0 BRA `(.L_x_10) ;  /* 0x0000000000708947 */ /* 0x000fea0003800000 */
[----:B------:R-:W1:Y:S01]  /*0500*/  LDC.64 R8, c[0x0][0x380] ;  /* 0x0000e000ff087b82 */ /* 0x000e620000000a00 */
[----:B------:R-:W-:Y:S01]  /*0510*/  IMAD R6, R5, 0x156, R0 ;  /* 0x0000015605067824 */ /* 0x000fe200078e0200 */
[----:B------:R-:W-:Y:S01]  /*0520*/  LEA.HI R13, R12, 0x1, RZ, 0x1b ;  /* 0x000000010c0d7811 */ /* 0x000fe200078fd8ff */
[----:B------:R-:W-:Y:S01]  /*0530*/  IMAD R11, R11, 0x70, R10 ;  /* 0x000000700b0b7824 */ /* 0x000fe200078e020a */
[----:B------:R-:W-:Y:S01]  /*0540*/  BSSY.RECONVERGENT B3, `(.L_x_11) ;  /* 0x0000016000037945 */ /* 0x000fe20003800200 */
[----:B------:R-:W-:Y:S02]  /*0550*/  IADD3 R14, PT, PT, R0, -0x70, RZ ;  /* 0xffffff90000e7810 */ /* 0x000fe40007ffe0ff */
[----:B------:R-:W-:Y:S01]  /*0560*/  LEA R6, R6, UR4, 0x2 ;  /* 0x0000000406067c11 */ /* 0x000fe2000f8e10ff */
[----:B------:R-:W-:Y:S01]  /*0570*/  IMAD R16, R11, 0x70, R0 ;  /* 0x000000700b107824 */ /* 0x000fe200078e0200 */
[----:B------:R-:W-:Y:S02]  /*0580*/  LOP3.LUT R13, R13, 0x3, RZ, 0xc0, !PT ;  /* 0x000000030d0d7812 */ /* 0x000fe400078ec0ff */
[----:B------:R-:W-:-:S02]  /*0590*/  MOV R17, R0 ;  /* 0x0000000000117202 */ /* 0x000fc40000000f00 */
[----:B------:R-:W-:Y:S02]  /*05a0*/  IADD3 R6, PT, PT, R6, 0x1cc, RZ ;  /* 0x000001cc06067810 */ /* 0x000fe40007ffe0ff */
[----:B------:R-:W-:-:S07]  /*05b0*/  IADD3 R13, PT, PT, -R13, RZ, RZ ;  /* 0x000000ff0d0d7210 */ /* 0x000fce0007ffe1ff */
.L_x_12:
[----:B------:R-:W-:-:S05]  /*05c0*/  IADD3 R11, PT, PT, R16, -0x70, RZ ;  /* 0xffffff90100b7810 */ /* 0x000fca0007ffe0ff */
[----:B-12---:R-:W-:-:S06]  /*05d0*/  IMAD.WIDE.U32 R10, R11, 0x4, R8 ;  /* 0x000000040b0a7825 */ /* 0x006fcc00078e0008 */
[----:B0-----:R-:W2:Y:S01]  /*05e0*/  LDG.E.CONSTANT R10, desc[UR6][R10.64] ;  /* 0x000000060a0a7981 */ /* 0x001ea2000c1e9900 */
[----:B------:R-:W-:Y:S02]  /*05f0*/  SHF.R.U32.HI R18, RZ, 0x4, R17 ;  /* 0x00000004ff127819 */ /* 0x000fe40000011611 */
[----:B------:R-:W-:Y:S02]  /*0600*/  IADD3 R13, PT, PT, R13, 0x1, RZ ;  /* 0x000000010d0d7810 */ /* 0x000fe40007ffe0ff */
[----:B------:R-:W-:Y:S01]  /*0610*/  IADD3 R14, PT, PT, R14, 0x20, RZ ;  /* 0x000000200e0e7810 */ /* 0x000fe20007ffe0ff */
[----:B------:R-:W-:Y:S01]  /*0620*/  IMAD.HI.U32 R19, R18, 0x24924925, RZ ;  /* 0x2492492512137827 */ /* 0x000fe200078e00ff */
[----:B------:R-:W-:Y:S02]  /*0630*/  ISETP.NE.AND P0, PT, R13, RZ, PT ;  /* 0x000000ff0d00720c */ /* 0x000fe40003f05270 */
[----:B------:R-:W-:Y:S02]  /*0640*/  IADD3 R17, PT, PT, R17, 0x20, RZ ;  /* 0x0000002011117810 */ /* 0x000fe40007ffe0ff */
[----:B------:R-:W-:-:S02]  /*0650*/  LEA R19, R19, R6, 0x3 ;  /* 0x0000000613137211 */ /* 0x000fc400078e18ff */
[----:B------:R-:W-:Y:S02]  /*0660*/  IADD3 R16, PT, PT, R16, 0x20, RZ ;  /* 0x0000002010107810 */ /* 0x000fe40007ffe0ff */
[----:B------:R-:W-:Y:S01]  /*0670*/  IADD3 R6, PT, PT, R6, 0x80, RZ ;  /* 0x0000008006067810 */ /* 0x000fe20007ffe0ff */
[----:B--2---:R2:W-:Y:S04]  /*0680*/  STS [R19], R10 ;  /* 0x0000000a13007388 */ /* 0x0045e80000000800 */
[----:B------:R-:W-:Y:S05]  /*0690*/  @P0 BRA `(.L_x_12) ;  /* 0xfffffffc00c80947 */ /* 0x000fea000383ffff */
[----:B------:R-:W-:Y:S05]  /*06a0*/  BSYNC.RECONVERGENT B3 ;  /* 0x0000000000037941 */ /* 0x000fea0003800200 */
.L_x_11:
[----:B------:R-:W-:-:S07]  /*06b0*/  IADD3 R6, PT, PT, R14, 0x70, RZ ;  /* 0x000000700e067810 */ /* 0x000fce0007ffe0ff */
.L_x_10:
[----:B0-----:R-:W-:Y:S05]  /*06c0*/  BSYNC.RECONVERGENT B2 ;  /* 0x0000000000027941 */ /* 0x001fea0003800200 */
.L_x_9:
[----:B------:R-:W1:Y:S01]  /*06d0*/  LDC.64 R8, c[0x0][0x380] ;  /* 0x0000e000ff087b82 */ /* 0x000e620000000a00 */
[----:B------:R-:W-:-:S13]  /*06e0*/  ISETP.GE.U32.AND P0, PT, R12, 0x60, PT ;  /* 0x000000600c00780c */ /* 0x000fda0003f06070 */
[----:B------:R-:W-:Y:S05]  /*06f0*/  @!P0 BRA `(.L_x_8) ;  /* 0x0000000000b88947 */ /* 0x000fea0003800000 */
.L_x_13:
[----:B--2-4-:R-:W-:-:S04]  /*0700*/  IADD3 R19, PT, PT, R4, R6, RZ ;  /* 0x0000000604137210 */ /* 0x014fc80007ffe0ff */
[C---:B------:R-:W-:Y:S02]  /*0710*/  IADD3 R17, PT, PT, R19.reuse, 0x20, RZ ;  /* 0x0000002013117810 */ /* 0x040fe40007ffe0ff */
[C---:B------:R-:W-:Y:S02]  /*0720*/  IADD3 R13, PT, PT, R19.reuse, 0x40, RZ ;  /* 0x00000040130d7810 */ /* 0x040fe40007ffe0ff */
[C---:B------:R-:W-:Y:S01]  /*0730*/  IADD3 R11, PT, PT, R19.reuse, 0x60, RZ ;  /* 0x00000060130b7810 */ /* 0x040fe20007ffe0ff */
[----:B-1----:R-:W-:-:S04]  /*0740*/  IMAD.WIDE.U32 R18, R19, 0x4, R8 ;  /* 0x0000000413127825 */ /* 0x002fc800078e0008 */
[--C-:B------:R-:W-:Y:S01]  /*0750*/  IMAD.WIDE.U32 R16, R17, 0x4, R8.reuse ;  /* 0x0000000411107825 */ /* 0x100fe200078e0008 */
[----:B------:R0:W2:Y:S03]  /*0760*/  LDG.E.CONSTANT R14, desc[UR6][R18.64] ;  /* 0x00000006120e7981 */ /* 0x0000a6000c1e9900 */
[--C-:B------:R-:W-:Y:S02]  /*0770*/  IMAD.WIDE.U32 R12, R13, 0x4, R8.reuse ;  /* 0x000000040d0c7825 */ /* 0x100fe400078e0008 */
[----:B------:R1:W3:Y:S02]  /*0780*/  LDG.E.CONSTANT R16, desc[UR6][R16.64] ;  /* 0x0000000610107981 */ /* 0x0002e4000c1e9900 */
[----:B------:R-:W-:Y:S02]  /*0790*/  IMAD.WIDE.U32 R10, R11, 0x4, R8 ;  /* 0x000000040b0a7825 */ /* 0x000fe400078e0008 */
[----:B------:R4:W5:Y:S04]  /*07a0*/  LDG.E.CONSTANT R12, desc[UR6][R12.64] ;  /* 0x000000060c0c7981 */ /* 0x000968000c1e9900 */
[----:B------:R4:W5:Y:S01]  /*07b0*/  LDG.E.CONSTANT R10, desc[UR6][R10.64] ;  /* 0x000000060a0a7981 */ /* 0x000962000c1e9900 */
[----:B------:R-:W-:-:S02]  /*07c0*/  IADD3 R22, PT, PT, R6, 0x20, RZ ;  /* 0x0000002006167810 */ /* 0x000fc40007ffe0ff */
[C---:B------:R-:W-:Y:S02]  /*07d0*/  IADD3 R24, PT, PT, R6.reuse, 0x40, RZ ;  /* 0x0000004006187810 */ /* 0x040fe40007ffe0ff */
[----:B------:R-:W-:Y:S02]  /*07e0*/  IADD3 R26, PT, PT, R6, 0x60, RZ ;  /* 0x00000060061a7810 */ /* 0x000fe40007ffe0ff */
[----:B------:R-:W-:Y:S02]  /*07f0*/  SHF.R.U32.HI R20, RZ, 0x4, R6 ;  /* 0x00000004ff147819 */ /* 0x000fe40000011606 */
[----:B------:R-:W-:Y:S02]  /*0800*/  SHF.R.U32.HI R21, RZ, 0x4, R22 ;  /* 0x00000004ff157819 */ /* 0x000fe40000011616 */
[----:B------:R-:W-:Y:S02]  /*0810*/  SHF.R.U32.HI R23, RZ, 0x4, R24 ;  /* 0x00000004ff177819 */ /* 0x000fe40000011618 */
[----:B------:R-:W-:Y:S01]  /*0820*/  SHF.R.U32.HI R25, RZ, 0x4, R26 ;  /* 0x00000004ff197819 */ /* 0x000fe2000001161a */
[----:B0-----:R-:W-:-:S04]  /*0830*/  IMAD.HI.U32 R19, R20, 0x24924925, RZ ;  /* 0x2492492514137827 */ /* 0x001fc800078e00ff */
[----:B-1----:R-:W-:-:S04]  /*0840*/  IMAD.HI.U32 R17, R21, 0x24924925, RZ ;  /* 0x2492492515117827 */ /* 0x002fc800078e00ff */
[----:B----4-:R-:W-:-:S04]  /*0850*/  IMAD.HI.U32 R13, R23, 0x24924925, RZ ;  /* 0x24924925170d7827 */ /* 0x010fc800078e00ff */
[----:B------:R-:W-:-:S04]  /*0860*/  IMAD.HI.U32 R11, R25, 0x24924925, RZ ;  /* 0x24924925190b7827 */ /* 0x000fc800078e00ff */
[----:B------:R-:W-:Y:S02]  /*0870*/  IMAD R18, R19, -0x70, R6 ;  /* 0xffffff9013127824 */ /* 0x000fe400078e0206 */
[----:B------:R-:W-:Y:S02]  /*0880*/  IMAD R22, R17, -0x70, R22 ;  /* 0xffffff9011167824 */ /* 0x000fe400078e0216 */
[----:B------:R-:W-:Y:S02]  /*0890*/  IMAD R24, R13, -0x70, R24 ;  /* 0xffffff900d187824 */ /* 0x000fe400078e0218 */
[----:B------:R-:W-:Y:S02]  /*08a0*/  IMAD R26, R11, -0x70, R26 ;  /* 0xffffff900b1a7824 */ /* 0x000fe400078e021a */
[C---:B------:R-:W-:Y:S02]  /*08b0*/  IMAD R18, R5.reuse, 0x156, R18 ;  /* 0x0000015605127824 */ /* 0x040fe400078e0212 */
[----:B------:R-:W-:-:S02]  /*08c0*/  IMAD R22, R5, 0x156, R22 ;  /* 0x0000015605167824 */ /* 0x000fc400078e0216 */
[C---:B------:R-:W-:Y:S02]  /*08d0*/  IMAD R24, R5.reuse, 0x156, R24 ;  /* 0x0000015605187824 */ /* 0x040fe400078e0218 */
[----:B------:R-:W-:Y:S02]  /*08e0*/  IMAD R26, R5, 0x156, R26 ;  /* 0x00000156051a7824 */ /* 0x000fe400078e021a */
[----:B------:R-:W-:Y:S02]  /*08f0*/  IMAD R18, R19, 0x72, R18 ;  /* 0x0000007213127824 */ /* 0x000fe400078e0212 */
[----:B------:R-:W-:Y:S02]  /*0900*/  IMAD R22, R17, 0x72, R22 ;  /* 0x0000007211167824 */ /* 0x000fe400078e0216 */
[----:B------:R-:W-:Y:S02]  /*0910*/  IMAD R24, R13, 0x72, R24 ;  /* 0x000000720d187824 */ /* 0x000fe400078e0218 */
[----:B------:R-:W-:Y:S01]  /*0920*/  IMAD R26, R11, 0x72, R26 ;  /* 0x000000720b1a7824 */ /* 0x000fe200078e021a */
[----:B------:R-:W-:-:S02]  /*0930*/  LEA R11, R18, UR4, 0x2 ;  /* 0x00000004120b7c11 */ /* 0x000fc4000f8e10ff */
[----:B------:R-:W-:Y:S02]  /*0940*/  LEA R13, R22, UR4, 0x2 ;  /* 0x00000004160d7c11 */ /* 0x000fe4000f8e10ff */
[----:B------:R-:W-:Y:S02]  /*0950*/  LEA R17, R24, UR4, 0x2 ;  /* 0x0000000418117c11 */ /* 0x000fe4000f8e10ff */
[----:B------:R-:W-:Y:S02]  /*0960*/  LEA R19, R26, UR4, 0x2 ;  /* 0x000000041a137c11 */ /* 0x000fe4000f8e10ff */
[----:B------:R-:W-:-:S04]  /*0970*/  IADD3 R6, PT, PT, R6, 0x80, RZ ;  /* 0x0000008006067810 */ /* 0x000fc80007ffe0ff */
[----:B------:R-:W-:Y:S01]  /*0980*/  ISETP.GE.U32.AND P0, PT, R6, R15, PT ;  /* 0x0000000f0600720c */ /* 0x000fe20003f06070 */
[----:B--2---:R4:W-:Y:S04]  /*0990*/  STS [R11+0x1cc], R14 ;  /* 0x0001cc0e0b007388 */ /* 0x0049e80000000800 */
[----:B---3--:R4:W-:Y:S04]  /*09a0*/  STS [R13+0x1cc], R16 ;  /* 0x0001cc100d007388 */ /* 0x0089e80000000800 */
[----:B-----5:R4:W-:Y:S04]  /*09b0*/  STS [R17+0x1cc], R12 ;  /* 0x0001cc0c11007388 */ /* 0x0209e80000000800 */
[----:B------:R4:W-:Y:S01]  /*09c0*/  STS [R19+0x1cc], R10 ;  /* 0x0001cc0a13007388 */ /* 0x0009e20000000800 */
[----:B------:R-:W-:Y:S05]  /*09d0*/  @!P0 BRA `(.L_x_13) ;  /* 0xfffffffc00488947 */ /* 0x000fea000383ffff */
.L_x_8:
[----:B0-----:R-:W-:Y:S05]  /*09e0*/  BSYNC.RECONVERGENT B1 ;  /* 0x0000000000017941 */ /* 0x001fea0003800200 */
.L_x_7:
[----:B------:R-:W-:Y:S05]  /*09f0*/  BRA `(.L_x_14) ;  /* 0x0000000400807947 */ /* 0x000fea0003800000 */
.L_x_6:
[----:B------:R-:W-:-:S13]  /*0a00*/  ISETP.GT.U32.AND P0, PT, R3, 0x1ff, PT ;  /* 0x000001ff0300780c */ /* 0x000fda0003f04070 */
        /* <DEDUP_REMOVED lines=29> */
.L_x_18:
        /* <DEDUP_REMOVED lines=15> */
.L_x_17:
[----:B------:R-:W-:-:S07]  /*0cd0*/  IADD3 R6, PT, PT, R6, 0x70, RZ ;  /* 0x0000007006067810 */ /* 0x000fce0007ffe0ff */
.L_x_16:
[----:B0-----:R-:W-:Y:S05]  /*0ce0*/  BSYNC.RECONVERGENT B1 ;  /* 0x0000000000017941 */ /* 0x001fea0003800200 */
.L_x_15:
[----:B------:R-:W3:Y:S01]  /*0cf0*/  LDC.64 R8, c[0x0][0x380] ;  /* 0x0000e000ff087b82 */ /* 0x000ee20000000a00 */
[----:B------:R-:W-:-:S13]  /*0d00*/  ISETP.GE.U32.AND P0, PT, R12, 0x60, PT ;  /* 0x000000600c00780c */ /* 0x000fda0003f06070 */
[----:B------:R-:W-:Y:S05]  /*0d10*/  @!P0 BRA `(.L_x_14) ;  /* 0x0000000000b88947 */ /* 0x000fea0003800000 */
.L_x_19:
[----:B0-2---:R-:W-:-:S04]  /*0d20*/  IADD3 R19, PT, PT, R4, R6, RZ ;  /* 0x0000000604137210 */ /* 0x005fc80007ffe0ff */
[C---:B------:R-:W-:Y:S02]  /*0d30*/  IADD3 R17, PT, PT, R19.reuse, 0x20, RZ ;  /* 0x0000002013117810 */ /* 0x040fe40007ffe0ff */
[C---:B------:R-:W-:Y:S02]  /*0d40*/  IADD3 R13, PT, PT, R19.reuse, 0x40, RZ ;  /* 0x00000040130d7810 */ /* 0x040fe40007ffe0ff */
[C---:B------:R-:W-:Y:S01]  /*0d50*/  IADD3 R11, PT, PT, R19.reuse, 0x60, RZ ;  /* 0x00000060130b7810 */ /* 0x040fe20007ffe0ff */
[----:B---3--:R-:W-:-:S04]  /*0d60*/  IMAD.WIDE.U32 R18, R19, 0x4, R8 ;  /* 0x0000000413127825 */ /* 0x008fc800078e0008 */
        /* <DEDUP_REMOVED lines=41> */
.L_x_14:
[----:B0-----:R-:W-:Y:S05]  /*1000*/  BSYNC.RECONVERGENT B0 ;  /* 0x0000000000007941 */ /* 0x001fea0003800200 */
.L_x_5:
[----:B----4-:R-:W0:Y:S01]  /*1010*/  LDC.64 R16, c[0x0][0x388] ;  /* 0x0000e200ff107b82 */ /* 0x010e220000000a00 */
[----:B------:R-:W-:-:S05]  /*1020*/  IMAD R2, R2, 0x1200, RZ ;  /* 0x0000120002027824 */ /* 0x000fca00078e02ff */
[----:B------:R-:W-:-:S05]  /*1030*/  LOP3.LUT R2, R2, 0x1f, R3, 0xf8, !PT ;  /* 0x0000001f02027812 */ /* 0x000fca00078ef803 */
[----:B0-----:R-:W-:-:S05]  /*1040*/  IMAD.WIDE.U32 R26, R2, 0x4, R16 ;  /* 0x00000004021a7825 */ /* 0x001fca00078e0010 */
[----:B------:R-:W4:Y:S04]  /*1050*/  LDG.E.CONSTANT R15, desc[UR6][R26.64] ;  /* 0x000000061a0f7981 */ /* 0x000f28000c1e9900 */
[----:B------:R-:W4:Y:S04]  /*1060*/  LDG.E.CONSTANT R20, desc[UR6][R26.64+0x80] ;  /* 0x000080061a147981 */ /* 0x000f28000c1e9900 */
[----:B------:R-:W4:Y:S04]  /*1070*/  LDG.E.CONSTANT R28, desc[UR6][R26.64+0x100] ;  /* 0x000100061a1c7981 */ /* 0x000f28000c1e9900 */
[----:B------:R-:W4:Y:S04]  /*1080*/  LDG.E.CONSTANT R14, desc[UR6][R26.64+0x180] ;  /* 0x000180061a0e7981 */ /* 0x000f28000c1e9900 */
[----:B------:R-:W4:Y:S04]  /*1090*/  LDG.E.CONSTANT R6, desc[UR6][R26.64+0x200] ;  /* 0x000200061a067981 */ /* 0x000f28000c1e9900 */
[----:B------:R-:W4:Y:S04]  /*10a0*/  LDG.E.CONSTANT R24, desc[UR6][R26.64+0x280] ;  /* 0x000280061a187981 */ /* 0x000f28000c1e9900 */
[----:B------:R-:W4:Y:S04]  /*10b0*/  LDG.E.CONSTANT R13, desc[UR6][R26.64+0x300] ;  /* 0x000300061a0d7981 */ /* 0x000f28000c1e9900 */
[----:B------:R-:W4:Y:S01]  /*10c0*/  LDG.E.CONSTANT R12, desc[UR6][R26.64+0x380] ;  /* 0x000380061a0c7981 */ /* 0x000f22000c1e9900 */
[----:B------:R-:W-:-:S03]  /*10d0*/  LEA R4, R5, UR4, 0x4 ;  /* 0x0000000405047c11 */ /* 0x000fc6000f8e20ff */
[----:B--2---:R-:W2:Y:S01]  /*10e0*/  LDG.E.CONSTANT R19, desc[UR6][R26.64+0x400] ;  /* 0x000400061a137981 */ /* 0x004ea2000c1e9900 */
[----:B------:R-:W-:Y:S06]  /*10f0*/  BAR.SYNC.DEFER_BLOCKING 0x0 ;  /* 0x0000000000007b1d */ /* 0x000fec0000010000 */
[----:B-1-3--:R-:W4:Y:S04]  /*1100*/  LDS.128 R8, [R4] ;  /* 0x0000000004087984 */ /* 0x00af280000000c00 */
[----:B------:R-:W0:Y:S01]  /*1110*/  LDS.64 R22, [R4+0x10] ;  /* 0x0000100004167984 */ /* 0x000e220000000a00 */
[C---:B----4-:R-:W-:Y:S01]  /*1120*/  FFMA R21, R15.reuse, R8, RZ ;  /* 0x000000080f157223 */ /* 0x050fe200000000ff */
[----:B------:R-:W-:-:S03]  /*1130*/  FFMA R25, R15, R9, RZ ;  /* 0x000000090f197223 */ /* 0x000fc600000000ff */
[C---:B------:R-:W-:Y:S01]  /*1140*/  FFMA R9, R20.reuse, R9, R21 ;  /* 0x0000000914097223 */ /* 0x040fe20000000015 */
[CC--:B------:R-:W-:Y:S01]  /*1150*/  FFMA R18, R20.reuse, R10.reuse, R25 ;  /* 0x0000000a14127223 */ /* 0x0c0fe20000000019 */
[CC--:B------:R-:W-:Y:S01]  /*1160*/  FFMA R21, R15.reuse, R11.reuse, RZ ;  /* 0x0000000b0f157223 */ /* 0x0c0fe200000000ff */
[----:B------:R-:W-:Y:S02]  /*1170*/  FFMA R25, R15, R10, RZ ;  /* 0x0000000a0f197223 */ /* 0x000fe400000000ff */
[----:B------:R-:W3:Y:S01]  /*1180*/  LDG.E.CONSTANT R15, desc[UR6][R26.64+0x480] ;  /* 0x000480061a0f7981 */ /* 0x000ee2000c1e9900 */
[C---:B0-----:R-:W-:Y:S01]  /*1190*/  FFMA R8, R20.reuse, R22, R21 ;  /* 0x0000001614087223 */ /* 0x041fe20000000015 */
[-C--:B------:R-:W-:Y:S02]  /*11a0*/  FFMA R25, R20, R11.reuse, R25 ;  /* 0x0000000b14197223 */ /* 0x080fe40000000019 */
[----:B------:R-:W0:Y:S01]  /*11b0*/  LDS.64 R20, [R4+0x1c8] ;  /* 0x0001c80004147984 */ /* 0x000e220000000a00 */
[C---:B------:R-:W-:Y:S01]  /*11c0*/  FFMA R9, R28.reuse, R10, R9 ;  /* 0x0000000a1c097223 */ /* 0x040fe20000000009 */
[C---:B------:R-:W-:Y:S01]  /*11d0*/  FFMA R18, R28.reuse, R11, R18 ;  /* 0x0000000b1c127223 */ /* 0x040fe20000000012 */
[C---:B------:R-:W-:Y:S01]  /*11e0*/  FFMA R25, R28.reuse, R22, R25 ;  /* 0x000000161c197223 */ /* 0x040fe20000000019 */
[----:B------:R-:W-:Y:S01]  /*11f0*/  FFMA R28, R28, R23, R8 ;  /* 0x000000171c1c7223 */ /* 0x000fe20000000008 */
[----:B0-----:R-:W-:-:S02]  /*1200*/  FFMA R23, R14, R20, R9 ;  /* 0x000000140e177223 */ /* 0x001fc40000000009 */
[----:B------:R-:W0:Y:S01]  /*1210*/  LDS.128 R8, [R4+0x1d0] ;  /* 0x0001d00004087984 */ /* 0x000e220000000c00 */
[----:B------:R-:W-:-:S03]  /*1220*/  FFMA R29, R14, R21, R18 ;  /* 0x000000150e1d7223 */ /* 0x000fc60000000012 */
[----:B------:R-:W4:Y:S01]  /*1230*/  LDG.E.CONSTANT R18, desc[UR6][R26.64+0x580] ;  /* 0x000580061a127981 */ /* 0x000f22000c1e9900 */
[CC--:B0-----:R-:W-:Y:S01]  /*1240*/  FFMA R20, R14.reuse, R8.reuse, R25 ;  /* 0x000000080e147223 */ /* 0x0c1fe20000000019 */
[----:B------:R-:W-:Y:S02]  /*1250*/  FFMA R25, R14, R9, R28 ;  /* 0x000000090e197223 */ /* 0x000fe4000000001c */
[----:B------:R-:W4:Y:S01]  /*1260*/  LDG.E.CONSTANT R14, desc[UR6][R26.64+0x500] ;  /* 0x000500061a0e7981 */ /* 0x000f22000c1e9900 */
[C---:B------:R-:W-:Y:S01]  /*1270*/  FFMA R23, R6.reuse, R21, R23 ;  /* 0x0000001506177223 */ /* 0x040fe20000000017 */
[C---:B------:R-:W-:Y:S01]  /*1280*/  FFMA R22, R6.reuse, R8, R29 ;  /* 0x0000000806167223 */ /* 0x040fe2000000001d */
[CC--:B------:R-:W-:Y:S01]  /*1290*/  FFMA R21, R6.reuse, R9.reuse, R20 ;  /* 0x0000000906157223 */ /* 0x0c0fe20000000014 */
[----:B------:R-:W-:Y:S01]  /*12a0*/  FFMA R28, R6, R10, R25 ;  /* 0x0000000a061c7223 */ /* 0x000fe20000000019 */
[C---:B------:R-:W-:Y:S01]  /*12b0*/  FFMA R20, R24.reuse, R8, R23 ;  /* 0x0000000818147223 */ /* 0x040fe20000000017 */
[C---:B------:R-:W-:Y:S01]  /*12c0*/  FFMA R22, R24.reuse, R9, R22 ;  /* 0x0000000918167223 */ /* 0x040fe20000000016 */
[C---:B------:R-:W-:Y:S01]  /*12d0*/  FFMA R21, R24.reuse, R10, R21 ;  /* 0x0000000a18157223 */ /* 0x040fe20000000015 */
[----:B------:R-:W-:Y:S01]  /*12e0*/  FFMA R28, R24, R11, R28 ;  /* 0x0000000b181c7223 */ /* 0x000fe2000000001c */
[----:B------:R-:W4:Y:S04]  /*12f0*/  LDG.E.CONSTANT R6, desc[UR6][R26.64+0x600] ;  /* 0x000600061a067981 */ /* 0x000f28000c1e9900 */
[----:B------:R-:W0:Y:S04]  /*1300*/  LDS.128 R8, [R4+0x390] ;  /* 0x0003900004087984 */ /* 0x000e280000000c00 */
[----:B------:R-:W4:Y:S04]  /*1310*/  LDG.E.CONSTANT R25, desc[UR6][R26.64+0x680] ;  /* 0x000680061a197981 */ /* 0x000f28000c1e9900 */
[----:B------:R-:W4:Y:S01]  /*1320*/  LDG.E.CONSTANT R24, desc[UR6][R26.64+0x700] ;  /* 0x000700061a187981 */ /* 0x000f22000c1e9900 */
[C---:B0-----:R-:W-:Y:S01]  /*1330*/  FFMA R29, R13.reuse, R8, R20 ;  /* 0x000000080d1d7223 */ /* 0x041fe20000000014 */
[C---:B------:R-:W-:Y:S01]  /*1340*/  FFMA R23, R13.reuse, R9, R22 ;  /* 0x000000090d177223 */ /* 0x040fe20000000016 */
[CC--:B------:R-:W-:Y:S01]  /*1350*/  FFMA R20, R13.reuse, R10.reuse, R21 ;  /* 0x0000000a0d147223 */ /* 0x0c0fe20000000015 */
[----:B------:R-:W-:Y:S01]  /*1360*/  FFMA R13, R13, R11, R28 ;  /* 0x0000000b0d0d7223 */ /* 0x000fe2000000001c */
[----:B------:R-:W-:Y:S01]  /*1370*/  FFMA R22, R12, R9, R29 ;  /* 0x000000090c167223 */ /* 0x000fe2000000001d */
[----:B------:R-:W-:Y:S01]  /*1380*/  IADD3 R28, PT, PT, R2, 0x200, RZ ;  /* 0x00000200021c7810 */ /* 0x000fe20007ffe0ff */
[-C--:B------:R-:W-:Y:S01]  /*1390*/  FFMA R29, R12, R10.reuse, R23 ;  /* 0x0000000a0c1d7223 */ /* 0x080fe20000000017 */
[----:B------:R0:W4:Y:S01]  /*13a0*/  LDG.E.CONSTANT R21, desc[UR6][R26.64+0x780] ;  /* 0x000780061a157981 */ /* 0x000122000c1e9900 */
[----:B--2---:R-:W-:-:S02]  /*13b0*/  FFMA R10, R19, R10, R22 ;  /* 0x0000000a130a7223 */ /* 0x004fc40000000016 */
[----:B------:R-:W-:Y:S01]  /*13c0*/  IMAD.WIDE.U32 R22, R28, 0x4, R16 ;  /* 0x000000041c167825 */ /* 0x000fe200078e0010 */
[----:B------:R-:W1:Y:S05]  /*13d0*/  LDS.64 R8, [R4+0x3a0] ;  /* 0x0003a00004087984 */ /* 0x000e6a0000000a00 */
[----:B------:R2:W2:Y:S01]  /*13e0*/  LDG.E.CONSTANT R23, desc[UR6][R22.64] ;  /* 0x0000000616177981 */ /* 0x0004a2000c1e9900 */
[CC--:B------:R-:W-:Y:S01]  /*13f0*/  FFMA R28, R12.reuse, R11.reuse, R20 ;  /* 0x0000000b0c1c7223 */ /* 0x0c0fe20000000014 */
[C---:B------:R-:W-:Y:S01]  /*1400*/  FFMA R20, R19.reuse, R11, R29 ;  /* 0x0000000b13147223 */ /* 0x040fe2000000001d */
[-C--:B-1----:R-:W-:Y:S02]  /*1410*/  FFMA R11, R12, R8.reuse, R13 ;  /* 0x000000080c0b7223 */ /* 0x082fe4000000000d */
[----:B------:R-:W3:Y:S01]  /*1420*/  LDS.64 R12, [R4+0x558] ;  /* 0x00055800040c7984 */ /* 0x000ee20000000a00 */
[C---:B------:R-:W-:Y:S01]  /*1430*/  FFMA R29, R19.reuse, R8, R28 ;  /* 0x00000008131d7223 */ /* 0x040fe2000000001c */
[----:B0-----:R-:W-:Y:S01]  /*1440*/  FFMA R26, R19, R9, R11 ;  /* 0x00000009131a7223 */ /* 0x001fe2000000000b */
[----:B------:R-:W-:Y:S01]  /*1450*/  IADD3 R28, PT, PT, R2, 0x220, RZ ;  /* 0x00000220021c7810 */ /* 0x000fe20007ffe0ff */
[----:B---3--:R-:W-:-:S02]  /*1460*/  FFMA R19, R15, R12, R10 ;  /* 0x0000000c0f137223 */ /* 0x008fc4000000000a */
[----:B------:R-:W0:Y:S01]  /*1470*/  LDS.128 R8, [R4+0x560] ;  /* 0x0005600004087984 */ /* 0x000e220000000c00 */
[C---:B------:R-:W-:Y:S01]  /*1480*/  FFMA R27, R15.reuse, R13, R20 ;  /* 0x0000000d0f1b7223 */ /* 0x040fe20000000014 */
[----:B0-----:R-:W-:Y:S01]  /*1490*/  FFMA R12, R15, R8, R29 ;  /* 0x000000080f0c7223 */ /* 0x001fe2000000001d */
[----:B------:R-:W-:-:S05]  /*14a0*/  IMAD.WIDE.U32 R28, R28, 0x4, R16 ;  /* 0x000000041c1c7825 */ /* 0x000fca00078e0010 */
[----:B------:R0:W3:Y:S01]  /*14b0*/  LDG.E.CONSTANT R20, desc[UR6][R28.64] ;  /* 0x000000061c147981 */ /* 0x0000e2000c1e9900 */
[----:B------:R-:W-:Y:S01]  /*14c0*/  FFMA R15, R15, R9, R26 ;  /* 0x000000090f0f7223 */ /* 0x000fe2000000001a */
[CC--:B----4-:R-:W-:Y:S01]  /*14d0*/  FFMA R27, R14.reuse, R8.reuse, R27 ;  /* 0x000000080e1b7223 */ /* 0x0d0fe2000000001b */
[C---:B------:R-:W-:Y:S01]  /*14e0*/  FFMA R19, R14.reuse, R13, R19 ;  /* 0x0000000d0e137223 */ /* 0x040fe20000000013 */
[-C--:B------:R-:W-:Y:S02]  /*14f0*/  FFMA R13, R14, R9.reuse, R12 ;  /* 0x000000090e0d7223 */ /* 0x080fe4000000000c */
[----:B------:R-:W-:Y:S01]  /*1500*/  FFMA R9, R18, R9, R27 ;  /* 0x0000000912097223 */ /* 0x000fe2000000001b */
[----:B------:R-:W-:Y:S01]  /*1510*/  IADD3 R27, PT, PT, R2, 0x240, RZ ;  /* 0x00000240021b7810 */ /* 0x000fe20007ffe0ff */
[----:B------:R-:W-:-:S04]  /*1520*/  FFMA R8, R18, R8, R19 ;  /* 0x0000000812087223 */ /* 0x000fc80000000013 */
[----:B------:R-:W-:-:S05]  /*1530*/  IMAD.WIDE.U32 R26, R27, 0x4, R16 ;  /* 0x000000041b1a7825 */ /* 0x000fca00078e0010 */
[----:B------:R-:W4:Y:S01]  /*1540*/  LDG.E.CONSTANT R19, desc[UR6][R26.64] ;  /* 0x000000061a137981 */ /* 0x000f22000c1e9900 */
[-C--:B--2---:R-:W-:Y:S01]  /*1550*/  FFMA R22, R14, R10.reuse, R15 ;  /* 0x0000000a0e167223 */ /* 0x084fe2000000000f */
[C---:B------:R-:W-:Y:S02]  /*1560*/  FFMA R10, R18.reuse, R10, R13 ;  /* 0x0000000a120a7223 */ /* 0x040fe4000000000d */
[----:B------:R-:W1:Y:S01]  /*1570*/  LDS.128 R12, [R4+0x720] ;  /* 0x00072000040c7984 */ /* 0x000e620000000c00 */
[----:B------:R-:W-:-:S03]  /*1580*/  FFMA R18, R18, R11, R22 ;  /* 0x0000000b12127223 */ /* 0x000fc60000000016 */
[----:B------:R-:W2:Y:S01]  /*1590*/  LDG.E.CONSTANT R22, desc[UR6][R26.64+0x80] ;  /* 0x000080061a167981 */ /* 0x000ea2000c1e9900 */
[C---:B-1----:R-:W-:Y:S01]  /*15a0*/  FFMA R8, R6.reuse, R12, R8 ;  /* 0x0000000c06087223 */ /* 0x042fe20000000008 */
[C---:B------:R-:W-:Y:S01]  /*15b0*/  FFMA R11, R6.reuse, R13, R9 ;  /* 0x0000000d060b7223 */ /* 0x040fe20000000009 */
[CC--:B------:R-:W-:Y:S01]  /*15c0*/  FFMA R10, R6.reuse, R14.reuse, R10 ;  /* 0x0000000e060a7223 */ /* 0x0c0fe2000000000a */
[----:B0-----:R-:W-:Y:S01]  /*15d0*/  FFMA R29, R6, R15, R18 ;  /* 0x0000000f061d7223 */ /* 0x001fe20000000012 */
[C---:B------:R-:W-:Y:S01]  /*15e0*/  FFMA R13, R25.reuse, R13, R8 ;  /* 0x0000000d190d7223 */ /* 0x040fe20000000008 */
[CC--:B------:R-:W-:Y:S01]  /*15f0*/  FFMA R11, R25.reuse, R14.reuse, R11 ;  /* 0x0000000e190b7223 */ /* 0x0c0fe2000000000b */
[----:B------:R-:W2:Y:S02]  /*1600*/  LDG.E.CONSTANT R18, desc[UR6][R26.64+0x100] ;  /* 0x000100061a127981 */ /* 0x000ea4000c1e9900 */
[C---:B------:R-:W-:Y:S01]  /*1610*/  FFMA R14, R24.reuse, R14, R13 ;  /* 0x0000000e180e7223 */ /* 0x040fe2000000000d */
[CC--:B------:R-:W-:Y:S01]  /*1620*/  FFMA R13, R25.reuse, R15.reuse, R10 ;  /* 0x0000000f190d7223 */ /* 0x0c0fe2000000000a */
[C---:B------:R-:W-:Y:S01]  /*1630*/  FFMA R12, R24.reuse, R15, R11 ;  /* 0x0000000f180c7223 */ /* 0x040fe2000000000b */
[----:B------:R-:W0:Y:S04]  /*1640*/  LDS.64 R8, [R4+0x730] ;  /* 0x0007300004087984 */ /* 0x000e280000000a00 */
[----:B------:R-:W1:Y:S04]  /*1650*/  LDS.64 R10, [R4+0x8e8] ;  /* 0x0008e800040a7984 */ /* 0x000e680000000a00 */
[----:B------:R-:W2:Y:S04]  /*1660*/  LDG.E.CONSTANT R15, desc[UR6][R26.64+0x180] ;  /* 0x000180061a0f7981 */ /* 0x000ea8000c1e9900 */
[----:B------:R-:W2:Y:S01]  /*1670*/  LDG.E.CONSTANT R6, desc[UR6][R26.64+0x200] ;  /* 0x000200061a067981 */ /* 0x000ea2000c1e9900 */
[----:B0-----:R-:W-:Y:S01]  /*1680*/  FFMA R28, R25, R8, R29 ;  /* 0x00000008191c7223 */ /* 0x001fe2000000001d */
[----:B-1----:R-:W-:Y:S01]  /*1690*/  FFMA R10, R21, R10, R14 ;  /* 0x0000000a150a7223 */ /* 0x002fe2000000000e */
[----:B------:R-:W-:-:S02]  /*16a0*/  FFMA R13, R24, R8, R13 ;  /* 0x00000008180d7223 */ /* 0x000fc4000000000d */
[----:B------:R-:W-:Y:S01]  /*16b0*/  FFMA R24, R24, R9, R28 ;  /* 0x0000000918187223 */ /* 0x000fe2000000001c */
[-C--:B------:R-:W-:Y:S01]  /*16c0*/  FFMA R12, R21, R11.reuse, R12 ;  /* 0x0000000b150c7223 */ /* 0x080fe2000000000c */
[----:B------:R-:W-:Y:S02]  /*16d0*/  FFMA R29, R23, R11, R10 ;  /* 0x0000000b171d7223 */ /* 0x000fe4000000000a */
[----:B------:R-:W0:Y:S02]  /*16e0*/  LDS.128 R8, [R4+0x8f0] ;  /* 0x0008f00004087984 */ /* 0x000e240000000c00 */
[CC--:B0-----:R-:W-:Y:S01]  /*16f0*/  FFMA R14, R21.reuse, R8.reuse, R13 ;  /* 0x00000008150e7223 */ /* 0x0c1fe2000000000d */
[-C--:B------:R-:W-:Y:S02]  /*1700*/  FFMA R13, R21, R9.reuse, R24 ;  /* 0x00000009150d7223 */ /* 0x080fe40000000018 */
[----:B------:R-:W2:Y:S01]  /*1710*/  LDG.E.CONSTANT R24, desc[UR6][R26.64+0x280] ;  /* 0x000280061a187981 */ /* 0x000ea2000c1e9900 */
[C---:B------:R-:W-:Y:S01]  /*1720*/  FFMA R21, R23.reuse, R8, R12 ;  /* 0x0000000817157223 */ /* 0x040fe2000000000c */
[CC--:B------:R-:W-:Y:S01]  /*1730*/  FFMA R25, R23.reuse, R9.reuse, R14 ;  /* 0x0000000917197223 */ /* 0x0c0fe2000000000e */
[----:B------:R-:W-:Y:S01]  /*1740*/  FFMA R23, R23, R10, R13 ;  /* 0x0000000a17177223 */ /* 0x000fe2000000000d */
[----:B------:R-:W2:Y:S04]  /*1750*/  LDG.E.CONSTANT R12, desc[UR6][R26.64+0x380] ;  /* 0x000380061a0c7981 */ /* 0x000ea8000c1e9900 */
[----:B------:R-:W2:Y:S04]  /*1760*/  LDG.E.CONSTANT R13, desc[UR6][R26.64+0x300] ;  /* 0x000300061a0d7981 */ /* 0x000ea8000c1e9900 */
[----:B------:R0:W2:Y:S01]  /*1770*/  LDG.E.CONSTANT R14, desc[UR6][R26.64+0x400] ;  /* 0x000400061a0e7981 */ /* 0x0000a2000c1e9900 */
[C---:B---3--:R-:W-:Y:S01]  /*1780*/  FFMA R28, R20.reuse, R8, R29 ;  /* 0x00000008141c7223 */ /* 0x048fe2000000001d */
[C---:B------:R-:W-:Y:S01]  /*1790*/  FFMA R21, R20.reuse, R9, R21 ;  /* 0x0000000914157223 */ /* 0x040fe20000000015 */
[C---:B------:R-:W-:Y:S01]  /*17a0*/  FFMA R25, R20.reuse, R10, R25 ;  /* 0x0000000a14197223 */ /* 0x040fe20000000019 */
[----:B------:R-:W-:-:S02]  /*17b0*/  FFMA R20, R20, R11, R23 ;  /* 0x0000000b14147223 */ /* 0x000fc40000000017 */
[----:B------:R-:W4:Y:S02]  /*17c0*/  LDS.128 R8, [R4+0xab0] ;  /* 0x000ab00004087984 */ /* 0x000f240000000c00 */
[C---:B----4-:R-:W-:Y:S01]  /*17d0*/  FFMA R29, R19.reuse, R9, R21 ;  /* 0x00000009131d7223 */ /* 0x050fe20000000015 */
[C---:B------:R-:W-:Y:S02]  /*17e0*/  FFMA R23, R19.reuse, R11, R20 ;  /* 0x0000000b13177223 */ /* 0x040fe40000000014 */
[----:B------:R-:W1:Y:S01]  /*17f0*/  LDS.64 R20, [R4+0xac0] ;  /* 0x000ac00004147984 */ /* 0x000e620000000a00 */
[C---:B------:R-:W-:Y:S01]  /*1800*/  FFMA R28, R19.reuse, R8, R28 ;  /* 0x00000008131c7223 */ /* 0x040fe2000000001c */
[----:B------:R-:W-:-:S03]  /*1810*/  FFMA R8, R19, R10, R25 ;  /* 0x0000000a13087223 */ /* 0x000fc60000000019 */
[C---:B--2---:R-:W-:Y:S01]  /*1820*/  FFMA R9, R22.reuse, R9, R28 ;  /* 0x0000000916097223 */ /* 0x044fe2000000001c */
[C---:B------:R-:W-:Y:S01]  /*1830*/  FFMA R25, R22.reuse, R11, R8 ;  /* 0x0000000b16197223 */ /* 0x040fe20000000008 */
[----:B------:R-:W-:Y:S01]  /*1840*/  FFMA R28, R22, R10, R29 ;  /* 0x0000000a161c7223 */ /* 0x000fe2000000001d */
[----:B------:R-:W-:Y:S01]  /*1850*/  IADD3 R19, PT, PT, R2, 0x360, RZ ;  /* 0x0000036002137810 */ /* 0x000fe20007ffe0ff */
[----:B-1----:R-:W-:Y:S02]  /*1860*/  FFMA R8, R22, R20, R23 ;  /* 0x0000001416087223 */ /* 0x002fe40000000017 */
[----:B------:R-:W1:Y:S02]  /*1870*/  LDS.64 R22, [R4+0xc78] ;  /* 0x000c780004167984 */ /* 0x000e640000000a00 */
[----:B0-----:R-:W-:-:S04]  /*1880*/  IMAD.WIDE.U32 R26, R19, 0x4, R16 ;  /* 0x00000004131a7825 */ /* 0x001fc800078e0010 */
[C---:B------:R-:W-:Y:S01]  /*1890*/  FFMA R10, R18.reuse, R10, R9 ;  /* 0x0000000a120a7223 */ /* 0x040fe20000000009 */
[----:B------:R-:W2:Y:S01]  /*18a0*/  LDG.E.CONSTANT R19, desc[UR6][R26.64] ;  /* 0x000000061a137981 */ /* 0x000ea2000c1e9900 */
[C---:B------:R-:W-:Y:S01]  /*18b0*/  FFMA R28, R18.reuse, R11, R28 ;  /* 0x0000000b121c7223 */ /* 0x040fe2000000001c */
[C---:B------:R-:W-:Y:S01]  /*18c0*/  FFMA R25, R18.reuse, R20, R25 ;  /* 0x0000001412197223 */ /* 0x040fe20000000019 */
[----:B------:R-:W-:Y:S01]  /*18d0*/  FFMA R18, R18, R21, R8 ;  /* 0x0000001512127223 */ /* 0x000fe20000000008 */
[C---:B-1----:R-:W-:Y:S02]  /*18e0*/  FFMA R21, R15.reuse, R22, R10 ;  /* 0x000000160f157223 */ /* 0x042fe4000000000a */
[----:B------:R-:W0:Y:S01]  /*18f0*/  LDS.128 R8, [R4+0xc80] ;  /* 0x000c800004087984 */ /* 0x000e220000000c00 */
[CC--:B------:R-:W-:Y:S01]  /*1900*/  FFMA R29, R15.reuse, R23.reuse, R28 ;  /* 0x000000170f1d7223 */ /* 0x0c0fe2000000001c */
[----:B------:R-:W-:Y:S01]  /*1910*/  FFMA R21, R6, R23, R21 ;  /* 0x0000001706157223 */ /* 0x000fe20000000015 */
[C---:B0-----:R-:W-:Y:S01]  /*1920*/  FFMA R20, R15.reuse, R8, R25 ;  /* 0x000000080f147223 */ /* 0x041fe20000000019 */
[----:B------:R-:W-:-:S02]  /*1930*/  FFMA R23, R15, R9, R18 ;  /* 0x000000090f177223 */ /* 0x000fc40000000012 */
[----:B------:R-:W3:Y:S04]  /*1940*/  LDG.E.CONSTANT R15, desc[UR6][R26.64+0x80] ;  /* 0x000080061a0f7981 */ /* 0x000ee8000c1e9900 */
[----:B------:R-:W4:Y:S01]  /*1950*/  LDG.E.CONSTANT R18, desc[UR6][R26.64+0x100] ;  /* 0x000100061a127981 */ /* 0x000f22000c1e9900 */
[CC--:B------:R-:W-:Y:S01]  /*1960*/  FFMA R25, R6.reuse, R9.reuse, R20 ;  /* 0x0000000906197223 */ /* 0x0c0fe20000000014 */
[C---:B------:R-:W-:Y:S01]  /*1970*/  FFMA R28, R6.reuse, R8, R29 ;  /* 0x00000008061c7223 */ /* 0x040fe2000000001d */
[----:B------:R-:W-:Y:S02]  /*1980*/  FFMA R22, R6, R10, R23 ;  /* 0x0000000a06167223 */ /* 0x000fe40000000017 */
[----:B------:R-:W4:Y:S04]  /*1990*/  LDG.E.CONSTANT R23, desc[UR6][R26.64+0x180] ;  /* 0x000180061a177981 */ /* 0x000f28000c1e9900 */
[----:B------:R0:W4:Y:S01]  /*19a0*/  LDG.E.CONSTANT R6, desc[UR6][R26.64+0x200] ;  /* 0x000200061a067981 */ /* 0x000122000c1e9900 */
[C---:B------:R-:W-:Y:S01]  /*19b0*/  FFMA R20, R24.reuse, R8, R21 ;  /* 0x0000000818147223 */ /* 0x040fe20000000015 */
[C---:B------:R-:W-:Y:S01]  /*19c0*/  FFMA R21, R24.reuse, R10, R25 ;  /* 0x0000000a18157223 */ /* 0x040fe20000000019 */
[----:B------:R-:W-:Y:S01]  /*19d0*/  FFMA R28, R24, R9, R28 ;  /* 0x00000009181c7223 */ /* 0x000fe2000000001c */
[----:B------:R-:W-:Y:S01]  /*19e0*/  IADD3 R25, PT, PT, R2, 0x400, RZ ;  /* 0x0000040002197810 */ /* 0x000fe20007ffe0ff */
[----:B------:R-:W-:-:S02]  /*19f0*/  FFMA R29, R24, R11, R22 ;  /* 0x0000000b181d7223 */ /* 0x000fc40000000016 */
[----:B------:R-:W1:Y:S02]  /*1a00*/  LDS.128 R8, [R4+0xe40] ;  /* 0x000e400004087984 */ /* 0x000e640000000c00 */
[----:B------:R-:W-:-:S05]  /*1a10*/  IMAD.WIDE.U32 R24, R25, 0x4, R16 ;  /* 0x0000000419187825 */ /* 0x000fca00078e0010 */
[----:B------:R-:W4:Y:S01]  /*1a20*/  LDG.E.CONSTANT R22, desc[UR6][R24.64] ;  /* 0x0000000618167981 */ /* 0x000f22000c1e9900 */
[C---:B-1----:R-:W-:Y:S01]  /*1a30*/  FFMA R8, R13.reuse, R8, R20 ;  /* 0x000000080d087223 */ /* 0x042fe20000000014 */
[----:B------:R-:W-:Y:S01]  /*1a40*/  IADD3 R20, PT, PT, R2, 0x420, RZ ;  /* 0x0000042002147810 */ /* 0x000fe20007ffe0ff */
[----:B0-----:R-:W-:-:S04]  /*1a50*/  FFMA R27, R13, R10, R21 ;  /* 0x0000000a0d1b7223 */ /* 0x001fc80000000015 */
[----:B------:R-:W-:-:S05]  /*1a60*/  IMAD.WIDE.U32 R20, R20, 0x4, R16 ;  /* 0x0000000414147825 */ /* 0x000fca00078e0010 */
[----:B------:R0:W4:Y:S01]  /*1a70*/  LDG.E.CONSTANT R25, desc[UR6][R20.64] ;  /* 0x0000000614197981 */ /* 0x000122000c1e9900 */
[CC--:B------:R-:W-:Y:S01]  /*1a80*/  FFMA R28, R13.reuse, R9.reuse, R28 ;  /* 0x000000090d1c7223 */ /* 0x0c0fe2000000001c */
[C---:B------:R-:W-:Y:S01]  /*1a90*/  FFMA R9, R12.reuse, R9, R8 ;  /* 0x000000090c097223 */ /* 0x040fe20000000008 */
[-C--:B------:R-:W-:Y:S02]  /*1aa0*/  FFMA R13, R13, R11.reuse, R29 ;  /* 0x0000000b0d0d7223 */ /* 0x080fe4000000001d */
[-C--:B------:R-:W-:Y:S01]  /*1ab0*/  FFMA R29, R12, R10.reuse, R28 ;  /* 0x0000000a0c1d7223 */ /* 0x080fe2000000001c */
[----:B------:R-:W-:Y:S02]  /*1ac0*/  FFMA R10, R14, R10, R9 ;  /* 0x0000000a0e0a7223 */ /* 0x000fe40000000009 */
[----:B------:R-:W1:Y:S01]  /*1ad0*/  LDS.64 R8, [R4+0xe50] ;  /* 0x000e500004087984 */ /* 0x000e620000000a00 */
[----:B------:R-:W-:Y:S01]  /*1ae0*/  IADD3 R26, PT, PT, R2, 0x440, RZ ;  /* 0x00000440021a7810 */ /* 0x000fe20007ffe0ff */
[----:B------:R-:W-:-:S04]  /*1af0*/  FFMA R27, R12, R11, R27 ;  /* 0x0000000b0c1b7223 */ /* 0x000fc8000000001b */
[----:B0-----:R-:W-:-:S04]  /*1b00*/  IMAD.WIDE.U32 R20, R26, 0x4, R16 ;  /* 0x000000041a147825 */ /* 0x001fc800078e0010 */
[----:B------:R-:W-:Y:S01]  /*1b10*/  FFMA R26, R14, R11, R29 ;  /* 0x0000000b0e1a7223 */ /* 0x000fe2000000001d */
[----:B------:R0:W4:Y:S01]  /*1b20*/  LDG.E.CONSTANT R24, desc[UR6][R20.64] ;  /* 0x0000000614187981 */ /* 0x000122000c1e9900 */
[-C--:B-1----:R-:W-:Y:S01]  /*1b30*/  FFMA R28, R12, R8.reuse, R13 ;  /* 0x000000080c1c7223 */ /* 0x082fe2000000000d */
[C---:B------:R-:W-:Y:S02]  /*1b40*/  FFMA R27, R14.reuse, R8, R27 ;  /* 0x000000080e1b7223 */ /* 0x040fe4000000001b */
[----:B------:R-:W2:Y:S01]  /*1b50*/  LDS.64 R12, [R4+0x1008] ;  /* 0x00100800040c7984 */ /* 0x000ea20000000a00 */
[----:B------:R-:W-:Y:S01]  /*1b60*/  FFMA R14, R14, R9, R28 ;  /* 0x000000090e0e7223 */ /* 0x000fe2000000001c */
[----:B------:R-:W-:-:S05]  /*1b70*/  IADD3 R28, PT, PT, R2, 0x460, RZ ;  /* 0x00000460021c7810 */ /* 0x000fca0007ffe0ff */
[----:B0-----:R-:W-:-:S06]  /*1b80*/  IMAD.WIDE.U32 R20, R28, 0x4, R16 ;  /* 0x000000041c147825 */ /* 0x001fcc00078e0010 */
[----:B------:R-:W4:Y:S01]  /*1b90*/  LDG.E.CONSTANT R21, desc[UR6][R20.64] ;  /* 0x0000000614157981 */ /* 0x000f22000c1e9900 */
[----:B--2---:R-:W-:-:S03]  /*1ba0*/  FFMA R12, R19, R12, R10 ;  /* 0x0000000c130c7223 */ /* 0x004fc6000000000a */
[----:B------:R-:W0:Y:S01]  /*1bb0*/  LDS.128 R8, [R4+0x1010] ;  /* 0x0010100004087984 */ /* 0x000e220000000c00 */
[C---:B------:R-:W-:Y:S01]  /*1bc0*/  FFMA R29, R19.reuse, R13, R26 ;  /* 0x0000000d131d7223 */ /* 0x040fe2000000001a */
[CC--:B0-----:R-:W-:Y:S01]  /*1bd0*/  FFMA R26, R19.reuse, R8.reuse, R27 ;  /* 0x00000008131a7223 */ /* 0x0c1fe2000000001b */
[-C--:B------:R-:W-:Y:S02]  /*1be0*/  FFMA R19, R19, R9.reuse, R14 ;  /* 0x0000000913137223 */ /* 0x080fe4000000000e */
[C---:B---3--:R-:W-:Y:S01]  /*1bf0*/  FFMA R28, R15.reuse, R8, R29 ;  /* 0x000000080f1c7223 */ /* 0x048fe2000000001d */
[C---:B------:R-:W-:Y:S01]  /*1c00*/  FFMA R27, R15.reuse, R9, R26 ;  /* 0x000000090f1b7223 */ /* 0x040fe2000000001a */
[----:B------:R-:W-:Y:S01]  /*1c10*/  IADD3 R29, PT, PT, R2, 0x480, RZ ;  /* 0x00000480021d7810 */ /* 0x000fe20007ffe0ff */
[C---:B------:R-:W-:Y:S01]  /*1c20*/  FFMA R13, R15.reuse, R13, R12 ;  /* 0x0000000d0f0d7223 */ /* 0x040fe2000000000c */
[C---:B----4-:R-:W-:Y:S01]  /*1c30*/  FFMA R28, R18.reuse, R9, R28 ;  /* 0x00000009121c7223 */ /* 0x050fe2000000001c */
[-C--:B------:R-:W-:Y:S01]  /*1c40*/  FFMA R19, R15, R10.reuse, R19 ;  /* 0x0000000a0f137223 */ /* 0x080fe20000000013 */
[----:B------:R-:W-:Y:S01]  /*1c50*/  FFMA R9, R18, R10, R27 ;  /* 0x0000000a12097223 */ /* 0x000fe2000000001b */
[----:B------:R-:W-:-:S04]  /*1c60*/  IMAD.WIDE.U32 R26, R29, 0x4, R16 ;  /* 0x000000041d1a7825 */ /* 0x000fc800078e0010 */
[C---:B------:R-:W-:Y:S01]  /*1c70*/  FFMA R8, R18.reuse, R8, R13 ;  /* 0x0000000812087223 */ /* 0x040fe2000000000d */
[----:B------:R-:W-:Y:S01]  /*1c80*/  FFMA R10, R18, R11, R19 ;  /* 0x0000000b120a7223 */ /* 0x000fe20000000013 */
[----:B------:R-:W0:Y:S04]  /*1c90*/  LDS.128 R12, [R4+0x11d0] ;  /* 0x0011d000040c7984 */ /* 0x000e280000000c00 */
[----:B------:R-:W2:Y:S04]  /*1ca0*/  LDG.E.CONSTANT R19, desc[UR6][R26.64] ;  /* 0x000000061a137981 */ /* 0x000ea8000c1e9900 */
[----:B------:R-:W3:Y:S04]  /*1cb0*/  LDG.E.CONSTANT R18, desc[UR6][R26.64+0x80] ;  /* 0x000080061a127981 */ /* 0x000ee8000c1e9900 */
[----:B------:R-:W4:Y:S01]  /*1cc0*/  LDG.E.CONSTANT R20, desc[UR6][R26.64+0x100] ;  /* 0x000100061a147981 */ /* 0x000f22000c1e9900 */
[C---:B0-----:R-:W-:Y:S01]  /*1cd0*/  FFMA R11, R23.reuse, R12, R8 ;  /* 0x0000000c170b7223 */ /* 0x041fe20000000008 */
[C---:B------:R-:W-:Y:S01]  /*1ce0*/  FFMA R12, R23.reuse, R14, R9 ;  /* 0x0000000e170c7223 */ /* 0x040fe20000000009 */
[CC--:B------:R-:W-:Y:S01]  /*1cf0*/  FFMA R29, R23.reuse, R13.reuse, R28 ;  /* 0x0000000d171d7223 */ /* 0x0c0fe2000000001c */
[----:B------:R-:W0:Y:S01]  /*1d00*/  LDS.64 R8, [R4+0x11e0] ;  /* 0x0011e00004087984 */ /* 0x000e220000000a00 */
[----:B------:R-:W-:Y:S01]  /*1d10*/  FFMA R11, R6, R13, R11 ;  /* 0x0000000d060b7223 */ /* 0x000fe2000000000b */
[----:B------:R-:W-:-:S03]  /*1d20*/  FFMA R23, R23, R15, R10 ;  /* 0x0000000f17177223 */ /* 0x000fc6000000000a */
[-C--:B------:R-:W-:Y:S01]  /*1d30*/  FFMA R10, R22, R14.reuse, R11 ;  /* 0x0000000e160a7223 */ /* 0x080fe2000000000b */
[C---:B------:R-:W-:Y:S02]  /*1d40*/  FFMA R11, R6.reuse, R15, R12 ;  /* 0x0000000f060b7223 */ /* 0x040fe4000000000c */
[----:B------:R-:W1:Y:S01]  /*1d50*/  LDS.64 R12, [R4+0x1398] ;  /* 0x00139800040c7984 */ /* 0x000e620000000a00 */
[----:B------:R-:W-:-:S04]  /*1d60*/  FFMA R29, R6, R14, R29 ;  /* 0x0000000e061d7223 */ /* 0x000fc8000000001d */
[----:B------:R-:W-:Y:S01]  /*1d70*/  FFMA R14, R22, R15, R29 ;  /* 0x0000000f160e7223 */ /* 0x000fe2000000001d */
[-C--:B0-----:R-:W-:Y:S02]  /*1d80*/  FFMA R6, R6, R8.reuse, R23 ;  /* 0x0000000806067223 */ /* 0x081fe40000000017 */
[----:B------:R-:W4:Y:S01]  /*1d90*/  LDG.E.CONSTANT R23, desc[UR6][R26.64+0x180] ;  /* 0x000180061a177981 */ /* 0x000f22000c1e9900 */
[C---:B------:R-:W-:Y:S01]  /*1da0*/  FFMA R15, R22.reuse, R8, R11 ;  /* 0x00000008160f7223 */ /* 0x040fe2000000000b */
[----:B------:R-:W-:Y:S02]  /*1db0*/  FFMA R6, R22, R9, R6 ;  /* 0x0000000916067223 */ /* 0x000fe40000000006 */
[----:B------:R-:W4:Y:S01]  /*1dc0*/  LDG.E.CONSTANT R22, desc[UR6][R26.64+0x200] ;  /* 0x000200061a167981 */ /* 0x000f22000c1e9900 */
[----:B-1----:R-:W-:-:S03]  /*1dd0*/  FFMA R12, R25, R12, R10 ;  /* 0x0000000c190c7223 */ /* 0x002fc6000000000a */
[----:B------:R-:W0:Y:S01]  /*1de0*/  LDS.128 R8, [R4+0x13a0] ;  /* 0x0013a00004087984 */ /* 0x000e220000000c00 */
[CC--:B------:R-:W-:Y:S01]  /*1df0*/  FFMA R29, R25.reuse, R13.reuse, R14 ;  /* 0x0000000d191d7223 */ /* 0x0c0fe2000000000e */
[----:B------:R-:W-:Y:S02]  /*1e00*/  FFMA R12, R24, R13, R12 ;  /* 0x0000000d180c7223 */ /* 0x000fe4000000000c */
[----:B------:R-:W4:Y:S04]  /*1e10*/  LDG.E.CONSTANT R13, desc[UR6][R26.64+0x300] ;  /* 0x000300061a0d7981 */ /* 0x000f28000c1e9900 */
[----:B------:R-:W4:Y:S01]  /*1e20*/  LDG.E.CONSTANT R14, desc[UR6][R26.64+0x400] ;  /* 0x000400061a0e7981 */ /* 0x000f22000c1e9900 */
[C---:B0-----:R-:W-:Y:S01]  /*1e30*/  FFMA R15, R25.reuse, R8, R15 ;  /* 0x00000008190f7223 */ /* 0x041fe2000000000f */
[----:B------:R-:W-:-:S02]  /*1e40*/  FFMA R25, R25, R9, R6 ;  /* 0x0000000919197223 */ /* 0x000fc40000000006 */
[----:B------:R-:W4:Y:S01]  /*1e50*/  LDG.E.CONSTANT R6, desc[UR6][R26.64+0x280] ;  /* 0x000280061a067981 */ /* 0x000f22000c1e9900 */
[C---:B------:R-:W-:Y:S01]  /*1e60*/  FFMA R28, R24.reuse, R8, R29 ;  /* 0x00000008181c7223 */ /* 0x040fe2000000001d */
[CC--:B------:R-:W-:Y:S01]  /*1e70*/  FFMA R15, R24.reuse, R9.reuse, R15 ;  /* 0x00000009180f7223 */ /* 0x0c0fe2000000000f */
[----:B------:R-:W-:Y:S01]  /*1e80*/  FFMA R25, R24, R10, R25 ;  /* 0x0000000a18197223 */ /* 0x000fe20000000019 */
[C---:B------:R-:W-:Y:S02]  /*1e90*/  FFMA R24, R21.reuse, R8, R12 ;  /* 0x0000000815187223 */ /* 0x040fe4000000000c */
[----:B------:R0:W4:Y:S01]  /*1ea0*/  LDG.E.CONSTANT R12, desc[UR6][R26.64+0x380] ;  /* 0x000380061a0c7981 */ /* 0x000122000c1e9900 */
[C---:B------:R-:W-:Y:S01]  /*1eb0*/  FFMA R28, R21.reuse, R9, R28 ;  /* 0x00000009151c7223 */ /* 0x040fe2000000001c */
[C---:B------:R-:W-:Y:S01]  /*1ec0*/  FFMA R15, R21.reuse, R10, R15 ;  /* 0x0000000a150f7223 */ /* 0x040fe2000000000f */
[----:B------:R-:W-:Y:S02]  /*1ed0*/  FFMA R25, R21, R11, R25 ;  /* 0x0000000b15197223 */ /* 0x000fe40000000019 */
[----:B------:R-:W2:Y:S02]  /*1ee0*/  LDS.128 R8, [R4+0x1560] ;  /* 0x0015600004087984 */ /* 0x000ea40000000c00 */
[C---:B--2---:R-:W-:Y:S01]  /*1ef0*/  FFMA R29, R19.reuse, R8, R24 ;  /* 0x00000008131d7223 */ /* 0x044fe20000000018 */
[----:B------:R-:W-:-:S03]  /*1f00*/  FFMA R21, R19, R9, R28 ;  /* 0x0000000913157223 */ /* 0x000fc6000000001c */
[----:B---3--:R-:W-:Y:S02]  /*1f10*/  FFMA R29, R18, R9, R29 ;  /* 0x00000009121d7223 */ /* 0x008fe4000000001d */
[----:B------:R-:W1:Y:S01]  /*1f20*/  LDS.64 R8, [R4+0x1570] ;  /* 0x0015700004087984 */ /* 0x000e620000000a00 */
[CC--:B------:R-:W-:Y:S01]  /*1f30*/  FFMA R28, R19.reuse, R10.reuse, R15 ;  /* 0x0000000a131c7223 */ /* 0x0c0fe2000000000f */
[-C--:B------:R-:W-:Y:S01]  /*1f40*/  FFMA R19, R19, R11.reuse, R25 ;  /* 0x0000000b13137223 */ /* 0x080fe20000000019 */
[----:B------:R-:W-:Y:S01]  /*1f50*/  IADD3 R24, PT, PT, R2, 0x5a0, RZ ;  /* 0x000005a002187810 */ /* 0x000fe20007ffe0ff */
[C---:B0-----:R-:W-:Y:S01]  /*1f60*/  FFMA R26, R18.reuse, R10, R21 ;  /* 0x0000000a121a7223 */ /* 0x041fe20000000015 */
[----:B------:R-:W-:-:S03]  /*1f70*/  FFMA R21, R18, R11, R28 ;  /* 0x0000000b12157223 */ /* 0x000fc6000000001c */
[----:B------:R-:W-:-:S05]  /*1f80*/  IMAD.WIDE.U32 R24, R24, 0x4, R16 ;  /* 0x0000000418187825 */ /* 0x000fca00078e0010 */
[----:B------:R-:W2:Y:S01]  /*1f90*/  LDG.E.CONSTANT R15, desc[UR6][R24.64] ;  /* 0x00000006180f7981 */ /* 0x000ea2000c1e9900 */
[----:B-1----:R-:W-:-:S03]  /*1fa0*/  FFMA R27, R18, R8, R19 ;  /* 0x00000008121b7223 */ /* 0x002fc60000000013 */
[----:B------:R-:W0:Y:S01]  /*1fb0*/  LDS.64 R18, [R4+0x1728] ;  /* 0x0017280004127984 */ /* 0x000e220000000a00 */
[C---:B----4-:R-:W-:Y:S01]  /*1fc0*/  FFMA R10, R20.reuse, R10, R29 ;  /* 0x0000000a140a7223 */ /* 0x050fe2000000001d */
[C---:B------:R-:W-:Y:S01]  /*1fd0*/  FFMA R28, R20.reuse, R11, R26 ;  /* 0x0000000b141c7223 */ /* 0x040fe2000000001a */
[C---:B------:R-:W-:Y:S01]  /*1fe0*/  FFMA R26, R20.reuse, R8, R21 ;  /* 0x00000008141a7223 */ /* 0x040fe20000000015 */
[----:B------:R-:W-:Y:S02]  /*1ff0*/  FFMA R27, R20, R9, R27 ;  /* 0x00000009141b7223 */ /* 0x000fe4000000001b */
[----:B------:R-:W3:Y:S01]  /*2000*/  LDG.E.CONSTANT R20, desc[UR6][R24.64+0x100] ;  /* 0x0001000618147981 */ /* 0x000ee2000c1e9900 */
[----:B0-----:R-:W-:-:S03]  /*2010*/  FFMA R21, R23, R18, R10 ;  /* 0x0000001217157223 */ /* 0x001fc6000000000a */
[----:B------:R-:W0:Y:S01]  /*2020*/  LDS.128 R8, [R4+0x1730] ;  /* 0x0017300004087984 */ /* 0x000e220000000c00 */
[CC--:B------:R-:W-:Y:S01]  /*2030*/  FFMA R29, R23.reuse, R19.reuse, R28 ;  /* 0x00000013171d7223 */ /* 0x0c0fe2000000001c */
[----:B------:R-:W-:Y:S02]  /*2040*/  FFMA R19, R22, R19, R21 ;  /* 0x0000001316137223 */ /* 0x000fe40000000015 */
[----:B------:R1:W4:Y:S01]  /*2050*/  LDG.E.CONSTANT R21, desc[UR6][R24.64+0x80] ;  /* 0x0000800618157981 */ /* 0x000322000c1e9900 */
[----:B------:R-:W-:Y:S01]  /*2060*/  IADD3 R18, PT, PT, R2, 0x600, RZ ;  /* 0x0000060002127810 */ /* 0x000fe20007ffe0ff */
[CC--:B0-----:R-:W-:Y:S01]  /*2070*/  FFMA R26, R23.reuse, R8.reuse, R26 ;  /* 0x00000008171a7223 */ /* 0x0c1fe2000000001a */
[-C--:B------:R-:W-:Y:S01]  /*2080*/  FFMA R28, R23, R9.reuse, R27 ;  /* 0x00000009171c7223 */ /* 0x080fe2000000001b */
[C---:B------:R-:W-:Y:S02]  /*2090*/  FFMA R27, R22.reuse, R8, R29 ;  /* 0x00000008161b7223 */ /* 0x040fe4000000001d */
[C---:B------:R-:W-:Y:S01]  /*20a0*/  FFMA R23, R22.reuse, R9, R26 ;  /* 0x0000000916177223 */ /* 0x040fe2000000001a */
[----:B------:R-:W-:Y:S01]  /*20b0*/  FFMA R28, R22, R10, R28 ;  /* 0x0000000a161c7223 */ /* 0x000fe2000000001c */
[----:B------:R-:W-:Y:S01]  /*20c0*/  FFMA R22, R6, R8, R19 ;  /* 0x0000000806167223 */ /* 0x000fe20000000013 */
[----:B------:R-:W-:Y:S01]  /*20d0*/  IMAD.WIDE.U32 R18, R18, 0x4, R16 ;  /* 0x0000000412127825 */ /* 0x000fe200078e0010 */
[----:B------:R-:W-:-:S05]  /*20e0*/  IADD3 R29, PT, PT, R2, 0x620, RZ ;  /* 0x00000620021d7810 */ /* 0x000fca0007ffe0ff */
[----:B-1----:R-:W-:Y:S01]  /*20f0*/  IMAD.WIDE.U32 R24, R29, 0x4, R16 ;  /* 0x000000041d187825 */ /* 0x002fe200078e0010 */
[----:B------:R-:W3:Y:S01]  /*2100*/  LDG.E.CONSTANT R19, desc[UR6][R18.64] ;  /* 0x0000000612137981 */ /* 0x000ee2000c1e9900 */
[----:B------:R-:W-:Y:S02]  /*2110*/  IADD3 R29, PT, PT, R2, 0x640, RZ ;  /* 0x00000640021d7810 */ /* 0x000fe40007ffe0ff */
[C---:B------:R-:W-:Y:S01]  /*2120*/  FFMA R26, R6.reuse, R9, R27 ;  /* 0x00000009061a7223 */ /* 0x040fe2000000001b */
[C---:B------:R-:W-:Y:S01]  /*2130*/  FFMA R23, R6.reuse, R10, R23 ;  /* 0x0000000a06177223 */ /* 0x040fe20000000017 */
[----:B------:R-:W-:Y:S02]  /*2140*/  FFMA R27, R6, R11, R28 ;  /* 0x0000000b061b7223 */ /* 0x000fe4000000001c */
[----:B------:R-:W0:Y:S04]  /*2150*/  LDS.128 R8, [R4+0x18f0] ;  /* 0x0018f00004087984 */ /* 0x000e280000000c00 */
[----:B------:R1:W3:Y:S02]  /*2160*/  LDG.E.CONSTANT R18, desc[UR6][R24.64] ;  /* 0x0000000618127981 */ /* 0x0002e4000c1e9900 */
[----:B-1----:R-:W-:-:S06]  /*2170*/  IMAD.WIDE.U32 R24, R29, 0x4, R16 ;  /* 0x000000041d187825 */ /* 0x002fcc00078e0010 */
[----:B------:R1:W3:Y:S01]  /*2180*/  LDG.E.CONSTANT R24, desc[UR6][R24.64] ;  /* 0x0000000618187981 */ /* 0x0002e2000c1e9900 */
[----:B------:R-:W-:-:S05]  /*2190*/  IADD3 R29, PT, PT, R2, 0x660, RZ ;  /* 0x00000660021d7810 */ /* 0x000fca0007ffe0ff */
[----:B------:R-:W-:Y:S01]  /*21a0*/  IMAD.WIDE.U32 R28, R29, 0x4, R16 ;  /* 0x000000041d1c7825 */ /* 0x000fe200078e0010 */
[----:B-1----:R-:W-:-:S04]  /*21b0*/  IADD3 R25, PT, PT, R2, 0x680, RZ ;  /* 0x0000068002197810 */ /* 0x002fc80007ffe0ff */
[----:B------:R1:W3:Y:S01]  /*21c0*/  LDG.E.CONSTANT R6, desc[UR6][R28.64] ;  /* 0x000000061c067981 */ /* 0x0002e2000c1e9900 */
[C---:B0-----:R-:W-:Y:S01]  /*21d0*/  FFMA R8, R13.reuse, R8, R22 ;  /* 0x000000080d087223 */ /* 0x041fe20000000016 */
[CC--:B------:R-:W-:Y:S01]  /*21e0*/  FFMA R22, R13.reuse, R9.reuse, R26 ;  /* 0x000000090d167223 */ /* 0x0c0fe2000000001a */
[CC--:B------:R-:W-:Y:S02]  /*21f0*/  FFMA R26, R13.reuse, R10.reuse, R23 ;  /* 0x0000000a0d1a7223 */ /* 0x0c0fe40000000017 */
[C---:B------:R-:W-:Y:S01]  /*2200*/  FFMA R23, R12.reuse, R9, R8 ;  /* 0x000000090c177223 */ /* 0x040fe20000000008 */
[----:B------:R-:W-:Y:S01]  /*2210*/  FFMA R27, R13, R11, R27 ;  /* 0x0000000b0d1b7223 */ /* 0x000fe2000000001b */
[-C--:B------:R-:W-:Y:S01]  /*2220*/  FFMA R13, R12, R10.reuse, R22 ;  /* 0x0000000a0c0d7223 */ /* 0x080fe20000000016 */
[----:B------:R-:W0:Y:S01]  /*2230*/  LDS.64 R8, [R4+0x1900] ;  /* 0x0019000004087984 */ /* 0x000e220000000a00 */
[----:B------:R-:W-:Y:S01]  /*2240*/  FFMA R10, R14, R10, R23 ;  /* 0x0000000a0e0a7223 */ /* 0x000fe20000000017 */
[----:B------:R-:W-:-:S05]  /*2250*/  IMAD.WIDE.U32 R22, R25, 0x4, R16 ;  /* 0x0000000419167825 */ /* 0x000fca00078e0010 */
[----:B------:R0:W3:Y:S01]  /*2260*/  LDG.E.CONSTANT R25, desc[UR6][R22.64] ;  /* 0x0000000616197981 */ /* 0x0000e2000c1e9900 */
[-C--:B-1----:R-:W-:Y:S01]  /*2270*/  FFMA R29, R12, R11.reuse, R26 ;  /* 0x0000000b0c1d7223 */ /* 0x082fe2000000001a */
[----:B------:R-:W-:Y:S01]  /*2280*/  FFMA R26, R14, R11, R13 ;  /* 0x0000000b0e1a7223 */ /* 0x000fe2000000000d */
[-C--:B0-----:R-:W-:Y:S02]  /*2290*/  FFMA R28, R12, R8.reuse, R27 ;  /* 0x000000080c1c7223 */ /* 0x081fe4000000001b */
[----:B------:R-:W2:Y:S01]  /*22a0*/  LDS.64 R12, [R4+0x1ab8] ;  /* 0x001ab800040c7984 */ /* 0x000ea20000000a00 */
[C---:B------:R-:W-:Y:S01]  /*22b0*/  FFMA R29, R14.reuse, R8, R29 ;  /* 0x000000080e1d7223 */ /* 0x040fe2000000001d */
[----:B------:R-:W-:Y:S01]  /*22c0*/  FFMA R14, R14, R9, R28 ;  /* 0x000000090e0e7223 */ /* 0x000fe2000000001c */
[----:B------:R-:W-:-:S05]  /*22d0*/  IADD3 R28, PT, PT, R2, 0x6a0, RZ ;  /* 0x000006a0021c7810 */ /* 0x000fca0007ffe0ff */
[----:B------:R-:W-:-:S06]  /*22e0*/  IMAD.WIDE.U32 R22, R28, 0x4, R16 ;  /* 0x000000041c167825 */ /* 0x000fcc00078e0010 */
[----:B------:R-:W3:Y:S01]  /*22f0*/  LDG.E.CONSTANT R23, desc[UR6][R22.64] ;  /* 0x0000000616177981 */ /* 0x000ee2000c1e9900 */
[----:B--2---:R-:W-:-:S03]  /*2300*/  FFMA R12, R15, R12, R10 ;  /* 0x0000000c0f0c7223 */ /* 0x004fc6000000000a */
[----:B------:R-:W0:Y:S01]  /*2310*/  LDS.128 R8, [R4+0x1ac0] ;  /* 0x001ac00004087984 */ /* 0x000e220000000c00 */
[C---:B------:R-:W-:Y:S01]  /*2320*/  FFMA R27, R15.reuse, R13, R26 ;  /* 0x0000000d0f1b7223 */ /* 0x040fe2000000001a */
[CC--:B0-----:R-:W-:Y:S01]  /*2330*/  FFMA R26, R15.reuse, R8.reuse, R29 ;  /* 0x000000080f1a7223 */ /* 0x0c1fe2000000001d */
[----:B------:R-:W-:Y:S01]  /*2340*/  FFMA R15, R15, R9, R14 ;  /* 0x000000090f0f7223 */ /* 0x000fe2000000000e */
[C---:B----4-:R-:W-:Y:S01]  /*2350*/  FFMA R13, R21.reuse, R13, R12 ;  /* 0x0000000d150d7223 */ /* 0x050fe2000000000c */
[C---:B------:R-:W-:Y:S01]  /*2360*/  FFMA R12, R21.reuse, R8, R27 ;  /* 0x00000008150c7223 */ /* 0x040fe2000000001b */
[CC--:B------:R-:W-:Y:S01]  /*2370*/  FFMA R27, R21.reuse, R9.reuse, R26 ;  /* 0x00000009151b7223 */ /* 0x0c0fe2000000001a */
[----:B------:R-:W-:Y:S01]  /*2380*/  FFMA R28, R21, R10, R15 ;  /* 0x0000000a151c7223 */ /* 0x000fe2000000000f */
[C---:B---3--:R-:W-:Y:S01]  /*2390*/  FFMA R8, R20.reuse, R8, R13 ;  /* 0x0000000814087223 */ /* 0x048fe2000000000d */
[----:B------:R-:W-:Y:S02]  /*23a0*/  FFMA R9, R20, R9, R12 ;  /* 0x0000000914097223 */ /* 0x000fe4000000000c */
[----:B------:R-:W0:Y:S01]  /*23b0*/  LDS.128 R12, [R4+0x1c80] ;  /* 0x001c8000040c7984 */ /* 0x000e220000000c00 */
[----:B------:R-:W-:Y:S01]  /*23c0*/  IADD3 R21, PT, PT, R2, 0x6c0, RZ ;  /* 0x000006c002157810 */ /* 0x000fe20007ffe0ff */
[----:B------:R-:W-:-:S04]  /*23d0*/  FFMA R29, R20, R10, R27 ;  /* 0x0000000a141d7223 */ /* 0x000fc8000000001b */
[----:B------:R-:W-:-:S05]  /*23e0*/  IMAD.WIDE.U32 R26, R21, 0x4, R16 ;  /* 0x00000004151a7825 */ /* 0x000fca00078e0010 */
[----:B------:R-:W2:Y:S01]  /*23f0*/  LDG.E.CONSTANT R22, desc[UR6][R26.64] ;  /* 0x000000061a167981 */ /* 0x000ea2000c1e9900 */
[----:B------:R-:W-:-:S03]  /*2400*/  FFMA R28, R20, R11, R28 ;  /* 0x0000000b141c7223 */ /* 0x000fc6000000001c */
[----:B------:R-:W3:Y:S04]  /*2410*/  LDG.E.CONSTANT R21, desc[UR6][R26.64+0x80] ;  /* 0x000080061a157981 */ /* 0x000ee8000c1e9900 */
[----:B------:R-:W4:Y:S01]  /*2420*/  LDG.E.CONSTANT R20, desc[UR6][R26.64+0x100] ;  /* 0x000100061a147981 */ /* 0x000f22000c1e9900 */
[C---:B0-----:R-:W-:Y:S01]  /*2430*/  FFMA R11, R19.reuse, R12, R8 ;  /* 0x0000000c130b7223 */ /* 0x041fe20000000008 */
[----:B------:R-:W-:-:S03]  /*2440*/  FFMA R9, R19, R13, R9 ;  /* 0x0000000d13097223 */ /* 0x000fc60000000009 */
[C---:B------:R-:W-:Y:S01]  /*2450*/  FFMA R13, R18.reuse, R13, R11 ;  /* 0x0000000d120d7223 */ /* 0x040fe2000000000b */
[-C--:B------:R-:W-:Y:S02]  /*2460*/  FFMA R11, R18, R14.reuse, R9 ;  /* 0x0000000e120b7223 */ /* 0x080fe40000000009 */
[----:B------:R-:W0:Y:S01]  /*2470*/  LDS.64 R8, [R4+0x1c90] ;  /* 0x001c900004087984 */ /* 0x000e220000000a00 */
[C---:B------:R-:W-:Y:S01]  /*2480*/  FFMA R10, R19.reuse, R14, R29 ;  /* 0x0000000e130a7223 */ /* 0x040fe2000000001d */
[----:B------:R-:W-:-:S03]  /*2490*/  FFMA R19, R19, R15, R28 ;  /* 0x0000000f13137223 */ /* 0x000fc6000000001c */
[-C--:B------:R-:W-:Y:S01]  /*24a0*/  FFMA R29, R18, R15.reuse, R10 ;  /* 0x0000000f121d7223 */ /* 0x080fe2000000000a */
[C---:B------:R-:W-:Y:S02]  /*24b0*/  FFMA R15, R24.reuse, R15, R11 ;  /* 0x0000000f180f7223 */ /* 0x040fe4000000000b */
[----:B------:R-:W1:Y:S01]  /*24c0*/  LDS.64 R10, [R4+0x1e48] ;  /* 0x001e4800040a7984 */ /* 0x000e620000000a00 */
[----:B------:R-:W-:Y:S01]  /*24d0*/  FFMA R13, R24, R14, R13 ;  /* 0x0000000e180d7223 */ /* 0x000fe2000000000d */
[----:B0-----:R-:W-:Y:S02]  /*24e0*/  FFMA R12, R18, R8, R19 ;  /* 0x00000008120c7223 */ /* 0x001fe40000000013 */
[----:B------:R-:W4:Y:S04]  /*24f0*/  LDG.E.CONSTANT R19, desc[UR6][R26.64+0x180] ;  /* 0x000180061a137981 */ /* 0x000f28000c1e9900 */
[----:B------:R-:W4:Y:S01]  /*2500*/  LDG.E.CONSTANT R18, desc[UR6][R26.64+0x200] ;  /* 0x000200061a127981 */ /* 0x000f22000c1e9900 */
[----:B-1----:R-:W-:Y:S01]  /*2510*/  FFMA R10, R6, R10, R13 ;  /* 0x0000000a060a7223 */ /* 0x002fe2000000000d */
[C---:B------:R-:W-:Y:S01]  /*2520*/  FFMA R13, R24.reuse, R8, R29 ;  /* 0x00000008180d7223 */ /* 0x040fe2000000001d */
[----:B------:R-:W-:Y:S01]  /*2530*/  FFMA R24, R24, R9, R12 ;  /* 0x0000000918187223 */ /* 0x000fe2000000000c */
[-C--:B------:R-:W-:Y:S01]  /*2540*/  FFMA R28, R6, R11.reuse, R15 ;  /* 0x0000000b061c7223 */ /* 0x080fe2000000000f */
[----:B------:R-:W-:-:S02]  /*2550*/  FFMA R12, R25, R11, R10 ;  /* 0x0000000b190c7223 */ /* 0x000fc4000000000a */
[----:B------:R-:W0:Y:S02]  /*2560*/  LDS.128 R8, [R4+0x1e50] ;  /* 0x001e500004087984 */ /* 0x000e240000000c00 */
[CC--:B0-----:R-:W-:Y:S02]  /*2570*/  FFMA R14, R6.reuse, R8.reuse, R13 ;  /* 0x00000008060e7223 */ /* 0x0c1fe4000000000d */
[----:B------:R-:W4:Y:S01]  /*2580*/  LDG.E.CONSTANT R13, desc[UR6][R26.64+0x280] ;  /* 0x000280061a0d7981 */ /* 0x000f22000c1e9900 */
[-C--:B------:R-:W-:Y:S01]  /*2590*/  FFMA R15, R6, R9.reuse, R24 ;  /* 0x00000009060f7223 */ /* 0x080fe20000000018 */
[CC--:B------:R-:W-:Y:S02]  /*25a0*/  FFMA R29, R25.reuse, R9.reuse, R14 ;  /* 0x00000009191d7223 */ /* 0x0c0fe4000000000e */
[----:B------:R-:W4:Y:S01]  /*25b0*/  LDG.E.CONSTANT R6, desc[UR6][R26.64+0x300] ;  /* 0x000300061a067981 */ /* 0x000f22000c1e9900 */
[C---:B------:R-:W-:Y:S01]  /*25c0*/  FFMA R28, R25.reuse, R8, R28 ;  /* 0x00000008191c7223 */ /* 0x040fe2000000001c */
[----:B------:R-:W-:Y:S01]  /*25d0*/  FFMA R14, R25, R10, R15 ;  /* 0x0000000a190e7223 */ /* 0x000fe2000000000f */
[C---:B------:R-:W-:Y:S01]  /*25e0*/  FFMA R25, R23.reuse, R8, R12 ;  /* 0x0000000817197223 */ /* 0x040fe2000000000c */
[----:B------:R-:W4:Y:S04]  /*25f0*/  LDG.E.CONSTANT R15, desc[UR6][R26.64+0x400] ;  /* 0x000400061a0f7981 */ /* 0x000f28000c1e9900 */
[----:B------:R-:W4:Y:S01]  /*2600*/  LDG.E.CONSTANT R12, desc[UR6][R26.64+0x380] ;  /* 0x000380061a0c7981 */ /* 0x000f22000c1e9900 */
[C---:B------:R-:W-:Y:S01]  /*2610*/  FFMA R28, R23.reuse, R9, R28 ;  /* 0x00000009171c7223 */ /* 0x040fe2000000001c */
[C---:B------:R-:W-:Y:S01]  /*2620*/  FFMA R29, R23.reuse, R10, R29 ;  /* 0x0000000a171d7223 */ /* 0x040fe2000000001d */
[----:B------:R-:W-:-:S02]  /*2630*/  FFMA R23, R23, R11, R14 ;  /* 0x0000000b17177223 */ /* 0x000fc4000000000e */
[----:B------:R-:W2:Y:S01]  /*2640*/  LDS.128 R8, [R4+0x2010] ;  /* 0x0020100004087984 */ /* 0x000ea20000000c00 */
[----:B------:R-:W-:Y:S01]  /*2650*/  IADD3 R24, PT, PT, R2, 0x7e0, RZ ;  /* 0x000007e002187810 */ /* 0x000fe20007ffe0ff */
[----:B--2---:R-:W-:-:S04]  /*2660*/  FFMA R8, R22, R8, R25 ;  /* 0x0000000816087223 */ /* 0x004fc80000000019 */
[----:B------:R-:W-:-:S04]  /*2670*/  IMAD.WIDE.U32 R24, R24, 0x4, R16 ;  /* 0x0000000418187825 */ /* 0x000fc800078e0010 */
[CC--:B------:R-:W-:Y:S01]  /*2680*/  FFMA R29, R22.reuse, R10.reuse, R29 ;  /* 0x0000000a161d7223 */ /* 0x0c0fe2000000001d */
[----:B------:R0:W2:Y:S03]  /*2690*/  LDG.E.CONSTANT R14, desc[UR6][R24.64] ;  /* 0x00000006180e7981 */ /* 0x0000a6000c1e9900 */
[C---:B---3--:R-:W-:Y:S01]  /*26a0*/  FFMA R29, R21.reuse, R11, R29 ;  /* 0x0000000b151d7223 */ /* 0x048fe2000000001d */
[C---:B0-----:R-:W-:Y:S01]  /*26b0*/  FFMA R24, R22.reuse, R9, R28 ;  /* 0x0000000916187223 */ /* 0x041fe2000000001c */
[----:B------:R-:W-:Y:S01]  /*26c0*/  FFMA R28, R22, R11, R23 ;  /* 0x0000000b161c7223 */ /* 0x000fe20000000017 */
[C---:B------:R-:W-:Y:S02]  /*26d0*/  FFMA R23, R21.reuse, R9, R8 ;  /* 0x0000000915177223 */ /* 0x040fe40000000008 */
[-C--:B------:R-:W-:Y:S01]  /*26e0*/  FFMA R22, R21, R10.reuse, R24 ;  /* 0x0000000a15167223 */ /* 0x080fe20000000018 */
[----:B------:R-:W0:Y:S01]  /*26f0*/  LDS.64 R8, [R4+0x2020] ;  /* 0x0020200004087984 */ /* 0x000e220000000a00 */
[----:B----4-:R-:W-:-:S02]  /*2700*/  FFMA R26, R20, R10, R23 ;  /* 0x0000000a141a7223 */ /* 0x010fc40000000017 */
[----:B------:R-:W-:Y:S02]  /*2710*/  FFMA R22, R20, R11, R22 ;  /* 0x0000000b14167223 */ /* 0x000fe40000000016 */
[----:B------:R-:W1:Y:S01]  /*2720*/  LDS.64 R10, [R4+0x21d8] ;  /* 0x0021d800040a7984 */ /* 0x000e620000000a00 */
[----:B------:R-:W-:Y:S01]  /*2730*/  IADD3 R23, PT, PT, R2, 0x800, RZ ;  /* 0x0000080002177810 */ /* 0x000fe20007ffe0ff */
[-C--:B0-----:R-:W-:Y:S01]  /*2740*/  FFMA R25, R21, R8.reuse, R28 ;  /* 0x0000000815197223 */ /* 0x081fe2000000001c */
[----:B------:R-:W-:-:S03]  /*2750*/  FFMA R24, R20, R8, R29 ;  /* 0x0000000814187223 */ /* 0x000fc6000000001d */
[----:B------:R-:W-:Y:S01]  /*2760*/  IMAD.WIDE.U32 R28, R23, 0x4, R16 ;  /* 0x00000004171c7825 */ /* 0x000fe200078e0010 */
[----:B------:R-:W-:-:S03]  /*2770*/  IADD3 R8, PT, PT, R2, 0x820, RZ ;  /* 0x0000082002087810 */ /* 0x000fc60007ffe0ff */
[----:B------:R-:W-:Y:S01]  /*2780*/  FFMA R25, R20, R9, R25 ;  /* 0x0000000914197223 */ /* 0x000fe20000000019 */
[----:B------:R-:W3:Y:S01]  /*2790*/  LDG.E.CONSTANT R21, desc[UR6][R28.64] ;  /* 0x000000061c157981 */ /* 0x000ee2000c1e9900 */
[C---:B-1----:R-:W-:Y:S01]  /*27a0*/  FFMA R23, R19.reuse, R10, R26 ;  /* 0x0000000a13177223 */ /* 0x042fe2000000001a */
[----:B------:R-:W-:-:S03]  /*27b0*/  FFMA R27, R19, R11, R22 ;  /* 0x0000000b131b7223 */ /* 0x000fc60000000016 */
[----:B------:R-:W-:Y:S01]  /*27c0*/  FFMA R26, R18, R11, R23 ;  /* 0x0000000b121a7223 */ /* 0x000fe20000000017 */
[----:B------:R-:W-:Y:S02]  /*27d0*/  IMAD.WIDE.U32 R22, R8, 0x4, R16 ;  /* 0x0000000408167825 */ /* 0x000fe400078e0010 */
[----:B------:R-:W0:Y:S04]  /*27e0*/  LDS.128 R8, [R4+0x21e0] ;  /* 0x0021e00004087984 */ /* 0x000e280000000c00 */
[----:B------:R1:W4:Y:S02]  /*27f0*/  LDG.E.CONSTANT R20, desc[UR6][R22.64] ;  /* 0x0000000616147981 */ /* 0x000324000c1e9900 */
[----:B-1----:R-:W-:Y:S01]  /*2800*/  IADD3 R23, PT, PT, R2, 0x840, RZ ;  /* 0x0000084002177810 */ /* 0x002fe20007ffe0ff */
[C---:B0-----:R-:W-:Y:S01]  /*2810*/  FFMA R28, R19.reuse, R8, R24 ;  /* 0x00000008131c7223 */ /* 0x041fe20000000018 */
[----:B------:R-:W-:-:S03]  /*2820*/  FFMA R19, R19, R9, R25 ;  /* 0x0000000913137223 */ /* 0x000fc60000000019 */
[----:B------:R-:W-:Y:S01]  /*2830*/  IMAD.WIDE.U32 R24, R23, 0x4, R16 ;  /* 0x0000000417187825 */ /* 0x000fe200078e0010 */
[----:B------:R-:W-:-:S03]  /*2840*/  IADD3 R23, PT, PT, R2, 0x860, RZ ;  /* 0x0000086002177810 */ /* 0x000fc60007ffe0ff */
[CC--:B------:R-:W-:Y:S01]  /*2850*/  FFMA R29, R18.reuse, R9.reuse, R28 ;  /* 0x00000009121d7223 */ /* 0x0c0fe2000000001c */
[C---:B------:R-:W-:Y:S01]  /*2860*/  FFMA R22, R18.reuse, R8, R27 ;  /* 0x0000000812167223 */ /* 0x040fe2000000001b */
[----:B------:R-:W-:Y:S01]  /*2870*/  FFMA R28, R18, R10, R19 ;  /* 0x0000000a121c7223 */ /* 0x000fe20000000013 */
[----:B------:R-:W-:Y:S01]  /*2880*/  IMAD.WIDE.U32 R18, R23, 0x4, R16 ;  /* 0x0000000417127825 */ /* 0x000fe200078e0010 */
[----:B------:R-:W-:Y:S01]  /*2890*/  IADD3 R23, PT, PT, R2, 0x880, RZ ;  /* 0x0000088002177810 */ /* 0x000fe20007ffe0ff */
[----:B------:R0:W4:Y:S02]  /*28a0*/  LDG.E.CONSTANT R25, desc[UR6][R24.64] ;  /* 0x0000000618197981 */ /* 0x000124000c1e9900 */
[C---:B------:R-:W-:Y:S01]  /*28b0*/  FFMA R27, R13.reuse, R8, R26 ;  /* 0x000000080d1b7223 */ /* 0x040fe2000000001a */
[----:B------:R-:W-:Y:S01]  /*28c0*/  FFMA R26, R13, R9, R22 ;  /* 0x000000090d1a7223 */ /* 0x000fe20000000016 */
[----:B------:R-:W-:Y:S01]  /*28d0*/  IMAD.WIDE.U32 R22, R23, 0x4, R16 ;  /* 0x0000000417167825 */ /* 0x000fe200078e0010 */
[----:B------:R1:W4:Y:S05]  /*28e0*/  LDG.E.CONSTANT R19, desc[UR6][R18.64] ;  /* 0x0000000612137981 */ /* 0x00032a000c1e9900 */
[----:B------:R-:W4:Y:S01]  /*28f0*/  LDG.E.CONSTANT R23, desc[UR6][R22.64] ;  /* 0x0000000616177981 */ /* 0x000f22000c1e9900 */
[C---:B------:R-:W-:Y:S01]  /*2900*/  FFMA R29, R13.reuse, R10, R29 ;  /* 0x0000000a0d1d7223 */ /* 0x040fe2000000001d */
[----:B------:R-:W-:-:S02]  /*2910*/  FFMA R28, R13, R11, R28 ;  /* 0x0000000b0d1c7223 */ /* 0x000fc4000000001c */
[----:B------:R-:W0:Y:S02]  /*2920*/  LDS.128 R8, [R4+0x23a0] ;  /* 0x0023a00004087984 */ /* 0x000e240000000c00 */
[----:B0-----:R-:W-:-:S04]  /*2930*/  FFMA R27, R6, R8, R27 ;  /* 0x00000008061b7223 */ /* 0x001fc8000000001b */
[-C--:B------:R-:W-:Y:S01]  /*2940*/  FFMA R8, R12, R9.reuse, R27 ;  /* 0x000000090c087223 */ /* 0x080fe2000000001b */
[----:B------:R-:W-:Y:S01]  /*2950*/  IADD3 R27, PT, PT, R2, 0x8a0, RZ ;  /* 0x000008a0021b7810 */ /* 0x000fe20007ffe0ff */
[C---:B------:R-:W-:Y:S01]  /*2960*/  FFMA R24, R6.reuse, R9, R26 ;  /* 0x0000000906187223 */ /* 0x040fe2000000001a */
[C---:B------:R-:W-:Y:S01]  /*2970*/  FFMA R13, R6.reuse, R10, R29 ;  /* 0x0000000a060d7223 */ /* 0x040fe2000000001d */
[----:B-1----:R-:W-:Y:S01]  /*2980*/  FFMA R18, R6, R11, R28 ;  /* 0x0000000b06127223 */ /* 0x002fe2000000001c */
[----:B------:R-:W-:Y:S01]  /*2990*/  IADD3 R6, PT, PT, R2, 0x8c0, RZ ;  /* 0x000008c002067810 */ /* 0x000fe20007ffe0ff */
[----:B------:R-:W-:-:S05]  /*29a0*/  IMAD.WIDE.U32 R26, R27, 0x4, R16 ;  /* 0x000000041b1a7825 */ /* 0x000fca00078e0010 */
[----:B------:R0:W4:Y:S02]  /*29b0*/  LDG.E.CONSTANT R22, desc[UR6][R26.64] ;  /* 0x000000061a167981 */ /* 0x000124000c1e9900 */
[----:B0-----:R-:W-:-:S05]  /*29c0*/  IMAD.WIDE.U32 R26, R6, 0x4, R16 ;  /* 0x00000004061a7825 */ /* 0x001fca00078e0010 */
[----:B------:R0:W4:Y:S01]  /*29d0*/  LDG.E.CONSTANT R6, desc[UR6][R26.64] ;  /* 0x000000061a067981 */ /* 0x000122000c1e9900 */
[----:B------:R-:W-:-:S03]  /*29e0*/  FFMA R29, R15, R10, R8 ;  /* 0x0000000a0f1d7223 */ /* 0x000fc60000000008 */
[----:B------:R-:W1:Y:S01]  /*29f0*/  LDS.64 R8, [R4+0x23b0] ;  /* 0x0023b00004087984 */ /* 0x000e620000000a00 */
[C---:B------:R-:W-:Y:S01]  /*2a00*/  FFMA R24, R12.reuse, R10, R24 ;  /* 0x0000000a0c187223 */ /* 0x040fe20000000018 */
[----:B------:R-:W-:-:S03]  /*2a10*/  FFMA R10, R12, R11, R13 ;  /* 0x0000000b0c0a7223 */ /* 0x000fc6000000000d */
[C---:B------:R-:W-:Y:S01]  /*2a20*/  FFMA R24, R15.reuse, R11, R24 ;  /* 0x0000000b0f187223 */ /* 0x040fe20000000018 */
[-C--:B-1----:R-:W-:Y:S02]  /*2a30*/  FFMA R28, R12, R8.reuse, R18 ;  /* 0x000000080c1c7223 */ /* 0x082fe40000000012 */
[----:B------:R-:W2:Y:S01]  /*2a40*/  LDS.64 R12, [R4+0x2568] ;  /* 0x00256800040c7984 */ /* 0x000ea20000000a00 */
[C---:B------:R-:W-:Y:S01]  /*2a50*/  FFMA R18, R15.reuse, R8, R10 ;  /* 0x000000080f127223 */ /* 0x040fe2000000000a */
[----:B------:R-:W-:Y:S02]  /*2a60*/  FFMA R28, R15, R9, R28 ;  /* 0x000000090f1c7223 */ /* 0x000fe4000000001c */
[----:B------:R-:W0:Y:S01]  /*2a70*/  LDS.128 R8, [R4+0x2570] ;  /* 0x0025700004087984 */ /* 0x000e220000000c00 */
[----:B--2---:R-:W-:Y:S01]  /*2a80*/  FFMA R12, R14, R12, R29 ;  /* 0x0000000c0e0c7223 */ /* 0x004fe2000000001d */
[----:B------:R-:W-:Y:S01]  /*2a90*/  IADD3 R29, PT, PT, R2, 0x8e0, RZ ;  /* 0x000008e0021d7810 */ /* 0x000fe20007ffe0ff */
[----:B0-----:R-:W-:-:S04]  /*2aa0*/  FFMA R27, R14, R9, R28 ;  /* 0x000000090e1b7223 */ /* 0x001fc8000000001c */
[----:B------:R-:W-:-:S04]  /*2ab0*/  IMAD.WIDE.U32 R28, R29, 0x4, R16 ;  /* 0x000000041d1c7825 */ /* 0x000fc800078e0010 */
[C---:B------:R-:W-:Y:S01]  /*2ac0*/  FFMA R15, R14.reuse, R13, R24 ;  /* 0x0000000d0e0f7223 */ /* 0x040fe20000000018 */
[----:B------:R-:W-:Y:S02]  /*2ad0*/  FFMA R24, R14, R8, R18 ;  /* 0x000000080e187223 */ /* 0x000fe40000000012 */
[----:B------:R0:W2:Y:S02]  /*2ae0*/  LDG.E.CONSTANT R18, desc[UR6][R28.64] ;  /* 0x000000061c127981 */ /* 0x0000a4000c1e9900 */
[C---:B---3--:R-:W-:Y:S01]  /*2af0*/  FFMA R26, R21.reuse, R9, R24 ;  /* 0x00000009151a7223 */ /* 0x048fe20000000018 */
[C---:B------:R-:W-:Y:S01]  /*2b00*/  FFMA R24, R21.reuse, R10, R27 ;  /* 0x0000000a15187223 */ /* 0x040fe2000000001b */
[----:B------:R-:W-:Y:S01]  /*2b10*/  IADD3 R27, PT, PT, R2, 0x900, RZ ;  /* 0x00000900021b7810 */ /* 0x000fe20007ffe0ff */
[C---:B------:R-:W-:Y:S01]  /*2b20*/  FFMA R13, R21.reuse, R13, R12 ;  /* 0x0000000d150d7223 */ /* 0x040fe2000000000c */
[----:B------:R-:W-:Y:S01]  /*2b30*/  FFMA R15, R21, R8, R15 ;  /* 0x00000008150f7223 */ /* 0x000fe2000000000f */
[----:B----4-:R-:W-:-:S02]  /*2b40*/  FFMA R10, R20, R10, R26 ;  /* 0x0000000a140a7223 */ /* 0x010fc4000000001a */
[----:B------:R-:W-:-:S04]  /*2b50*/  IMAD.WIDE.U32 R26, R27, 0x4, R16 ;  /* 0x000000041b1a7825 */ /* 0x000fc800078e0010 */
[C---:B0-----:R-:W-:Y:S01]  /*2b60*/  FFMA R28, R20.reuse, R11, R24 ;  /* 0x0000000b141c7223 */ /* 0x041fe20000000018 */
[C---:B------:R-:W-:Y:S01]  /*2b70*/  FFMA R8, R20.reuse, R8, R13 ;  /* 0x0000000814087223 */ /* 0x040fe2000000000d */
[----:B------:R-:W3:Y:S01]  /*2b80*/  LDG.E.CONSTANT R24, desc[UR6][R26.64] ;  /* 0x000000061a187981 */ /* 0x000ee2000c1e9900 */
[----:B------:R-:W-:-:S03]  /*2b90*/  FFMA R9, R20, R9, R15 ;  /* 0x0000000914097223 */ /* 0x000fc6000000000f */
[----:B------:R-:W0:Y:S04]  /*2ba0*/  LDS.128 R12, [R4+0x2730] ;  /* 0x00273000040c7984 */ /* 0x000e280000000c00 */
[----:B------:R-:W4:Y:S04]  /*2bb0*/  LDG.E.CONSTANT R21, desc[UR6][R26.64+0x80] ;  /* 0x000080061a157981 */ /* 0x000f28000c1e9900 */
[----:B------:R-:W4:Y:S01]  /*2bc0*/  LDG.E.CONSTANT R20, desc[UR6][R26.64+0x100] ;  /* 0x000100061a147981 */ /* 0x000f22000c1e9900 */
[C---:B0-----:R-:W-:Y:S01]  /*2bd0*/  FFMA R8, R25.reuse, R12, R8 ;  /* 0x0000000c19087223 */ /* 0x041fe20000000008 */
[C---:B------:R-:W-:Y:S01]  /*2be0*/  FFMA R11, R25.reuse, R13, R9 ;  /* 0x0000000d190b7223 */ /* 0x040fe20000000009 */
[CC--:B------:R-:W-:Y:S01]  /*2bf0*/  FFMA R10, R25.reuse, R14.reuse, R10 ;  /* 0x0000000e190a7223 */ /* 0x0c0fe2000000000a */
[----:B------:R-:W-:Y:S01]  /*2c00*/  FFMA R25, R25, R15, R28 ;  /* 0x0000000f19197223 */ /* 0x000fe2000000001c */
[C---:B------:R-:W-:Y:S01]  /*2c10*/  FFMA R12, R19.reuse, R13, R8 ;  /* 0x0000000d130c7223 */ /* 0x040fe20000000008 */
[-C--:B------:R-:W-:Y:S01]  /*2c20*/  FFMA R28, R19, R14.reuse, R11 ;  /* 0x0000000e131c7223 */ /* 0x080fe2000000000b */
[----:B------:R-:W0:Y:S02]  /*2c30*/  LDS.64 R8, [R4+0x2740] ;  /* 0x0027400004087984 */ /* 0x000e240000000a00 */
[----:B------:R-:W-:Y:S01]  /*2c40*/  FFMA R13, R23, R14, R12 ;  /* 0x0000000e170d7223 */ /* 0x000fe2000000000c */
[-C--:B------:R-:W-:Y:S01]  /*2c50*/  FFMA R14, R19, R15.reuse, R10 ;  /* 0x0000000f130e7223 */ /* 0x080fe2000000000a */
[----:B------:R-:W-:Y:S01]  /*2c60*/  FFMA R12, R23, R15, R28 ;  /* 0x0000000f170c7223 */ /* 0x000fe2000000001c */
[----:B------:R-:W1:Y:S04]  /*2c70*/  LDS.64 R10, [R4+0x28f8] ;  /* 0x0028f800040a7984 */ /* 0x000e680000000a00 */
[----:B------:R-:W4:Y:S01]  /*2c80*/  LDG.E.CONSTANT R15, desc[UR6][R26.64+0x180] ;  /* 0x000180061a0f7981 */ /* 0x000f22000c1e9900 */
[----:B0-----:R-:W-:-:S04]  /*2c90*/  FFMA R28, R19, R8, R25 ;  /* 0x00000008131c7223 */ /* 0x001fc80000000019 */
[C---:B------:R-:W-:Y:S01]  /*2ca0*/  FFMA R28, R23.reuse, R9, R28 ;  /* 0x00000009171c7223 */ /* 0x040fe2000000001c */
[C---:B-1----:R-:W-:Y:S01]  /*2cb0*/  FFMA R25, R22.reuse, R10, R13 ;  /* 0x0000000a16197223 */ /* 0x042fe2000000000d */
[----:B------:R-:W-:Y:S02]  /*2cc0*/  FFMA R13, R23, R8, R14 ;  /* 0x00000008170d7223 */ /* 0x000fe4000000000e */
[----:B------:R-:W4:Y:S01]  /*2cd0*/  LDG.E.CONSTANT R14, desc[UR6][R26.64+0x200] ;  /* 0x000200061a0e7981 */ /* 0x000f22000c1e9900 */
[----:B------:R-:W-:-:S03]  /*2ce0*/  FFMA R19, R22, R11, R12 ;  /* 0x0000000b16137223 */ /* 0x000fc6000000000c */
[----:B------:R-:W4:Y:S01]  /*2cf0*/  LDG.E.CONSTANT R23, desc[UR6][R26.64+0x280] ;  /* 0x000280061a177981 */ /* 0x000f22000c1e9900 */
[----:B------:R-:W-:-:S03]  /*2d00*/  FFMA R25, R6, R11, R25 ;  /* 0x0000000b06197223 */ /* 0x000fc60000000019 */
[----:B------:R-:W0:Y:S02]  /*2d10*/  LDS.128 R8, [R4+0x2900] ;  /* 0x0029000004087984 */ /* 0x000e240000000c00 */
[CC--:B0-----:R-:W-:Y:S01]  /*2d20*/  FFMA R13, R22.reuse, R8.reuse, R13 ;  /* 0x00000008160d7223 */ /* 0x0c1fe2000000000d */
[----:B------:R-:W-:Y:S02]  /*2d30*/  FFMA R29, R22, R9, R28 ;  /* 0x00000009161d7223 */ /* 0x000fe4000000001c */
[----:B------:R-:W4:Y:S01]  /*2d40*/  LDG.E.CONSTANT R22, desc[UR6][R26.64+0x300] ;  /* 0x000300061a167981 */ /* 0x000f22000c1e9900 */
[----:B------:R-:W-:-:S03]  /*2d50*/  FFMA R12, R6, R8, R19 ;  /* 0x00000008060c7223 */ /* 0x000fc60000000013 */
[----:B------:R0:W4:Y:S01]  /*2d60*/  LDG.E.CONSTANT R19, desc[UR6][R26.64+0x380] ;  /* 0x000380061a137981 */ /* 0x000122000c1e9900 */
[C---:B------:R-:W-:Y:S01]  /*2d70*/  FFMA R13, R6.reuse, R9, R13 ;  /* 0x00000009060d7223 */ /* 0x040fe2000000000d */
[----:B------:R-:W-:Y:S01]  /*2d80*/  FFMA R28, R6, R10, R29 ;  /* 0x0000000a061c7223 */ /* 0x000fe2000000001d */
[----:B------:R-:W-:-:S05]  /*2d90*/  IADD3 R29, PT, PT, R2, 0xa00, RZ ;  /* 0x00000a00021d7810 */ /* 0x000fca0007ffe0ff */
[----:B0-----:R-:W-:-:S05]  /*2da0*/  IMAD.WIDE.U32 R26, R29, 0x4, R16 ;  /* 0x000000041d1a7825 */ /* 0x001fca00078e0010 */
[----:B------:R0:W4:Y:S01]  /*2db0*/  LDG.E.CONSTANT R6, desc[UR6][R26.64] ;  /* 0x000000061a067981 */ /* 0x000122000c1e9900 */
[C---:B--2---:R-:W-:Y:S01]  /*2dc0*/  FFMA R25, R18.reuse, R8, R25 ;  /* 0x0000000812197223 */ /* 0x044fe20000000019 */
[C---:B------:R-:W-:Y:S01]  /*2dd0*/  FFMA R12, R18.reuse, R9, R12 ;  /* 0x00000009120c7223 */ /* 0x040fe2000000000c */
[C---:B------:R-:W-:Y:S01]  /*2de0*/  FFMA R13, R18.reuse, R10, R13 ;  /* 0x0000000a120d7223 */ /* 0x040fe2000000000d */
[----:B------:R-:W-:Y:S02]  /*2df0*/  FFMA R28, R18, R11, R28 ;  /* 0x0000000b121c7223 */ /* 0x000fe4000000001c */
[----:B------:R-:W3:Y:S01]  /*2e00*/  LDS.128 R8, [R4+0x2ac0] ;  /* 0x002ac00004087984 */ /* 0x000ee20000000c00 */
[----:B------:R-:W-:-:S05]  /*2e10*/  IADD3 R29, PT, PT, R2, 0xa20, RZ ;  /* 0x00000a20021d7810 */ /* 0x000fca0007ffe0ff */
[----:B0-----:R-:W-:-:S05]  /*2e20*/  IMAD.WIDE.U32 R26, R29, 0x4, R16 ;  /* 0x000000041d1a7825 */ /* 0x001fca00078e0010 */
[----:B------:R-:W2:Y:S01]  /*2e30*/  LDG.E.CONSTANT R18, desc[UR6][R26.64] ;  /* 0x000000061a127981 */ /* 0x000ea2000c1e9900 */
[C---:B---3--:R-:W-:Y:S01]  /*2e40*/  FFMA R8, R24.reuse, R8, R25 ;  /* 0x0000000818087223 */ /* 0x048fe20000000019 */
[CC--:B------:R-:W-:Y:S01]  /*2e50*/  FFMA R12, R24.reuse, R9.reuse, R12 ;  /* 0x00000009180c7223 */ /* 0x0c0fe2000000000c */
[-C--:B------:R-:W-:Y:S02]  /*2e60*/  FFMA R13, R24, R10.reuse, R13 ;  /* 0x0000000a180d7223 */ /* 0x080fe4000000000d */
[C---:B----4-:R-:W-:Y:S01]  /*2e70*/  FFMA R9, R21.reuse, R9, R8 ;  /* 0x0000000915097223 */ /* 0x050fe20000000008 */
[----:B------:R-:W-:-:S03]  /*2e80*/  FFMA R12, R21, R10, R12 ;  /* 0x0000000a150c7223 */ /* 0x000fc6000000000c */
[----:B------:R-:W-:Y:S02]  /*2e90*/  FFMA R10, R20, R10, R9 ;  /* 0x0000000a140a7223 */ /* 0x000fe40000000009 */
[----:B------:R-:W0:Y:S01]  /*2ea0*/  LDS.64 R8, [R4+0x2ad0] ;  /* 0x002ad00004087984 */ /* 0x000e220000000a00 */
[-C--:B------:R-:W-:Y:S01]  /*2eb0*/  FFMA R25, R24, R11.reuse, R28 ;  /* 0x0000000b18197223 */ /* 0x080fe2000000001c */
[CC--:B------:R-:W-:Y:S01]  /*2ec0*/  FFMA R29, R21.reuse, R11.reuse, R13 ;  /* 0x0000000b151d7223 */ /* 0x0c0fe2000000000d */
[C---:B------:R-:W-:Y:S02]  /*2ed0*/  FFMA R24, R20.reuse, R11, R12 ;  /* 0x0000000b14187223 */ /* 0x040fe4000000000c */
[----:B------:R-:W1:Y:S01]  /*2ee0*/  LDS.64 R12, [R4+0x2c88] ;  /* 0x002c8800040c7984 */ /* 0x000e620000000a00 */
[-C--:B0-----:R-:W-:Y:S01]  /*2ef0*/  FFMA R28, R21, R8.reuse, R25 ;  /* 0x00000008151c7223 */ /* 0x081fe20000000019 */
[----:B------:R-:W-:-:S03]  /*2f00*/  FFMA R21, R20, R8, R29 ;  /* 0x0000000814157223 */ /* 0x000fc6000000001d */
[----:B------:R-:W-:Y:S01]  /*2f10*/  FFMA R20, R20, R9, R28 ;  /* 0x0000000914147223 */ /* 0x000fe2000000001c */
[C---:B-1----:R-:W-:Y:S02]  /*2f20*/  FFMA R29, R15.reuse, R12, R10 ;  /* 0x0000000c0f1d7223 */ /* 0x042fe4000000000a */
[----:B------:R-:W0:Y:S01]  /*2f30*/  LDS.128 R8, [R4+0x2c90] ;  /* 0x002c900004087984 */ /* 0x000e220000000c00 */
[C---:B------:R-:W-:Y:S01]  /*2f40*/  FFMA R25, R15.reuse, R13, R24 ;  /* 0x0000000d0f197223 */ /* 0x040fe20000000018 */
[C---:B0-----:R-:W-:Y:S02]  /*2f50*/  FFMA R24, R15.reuse, R8, R21 ;  /* 0x000000080f187223 */ /* 0x041fe40000000015 */
[----:B------:R-:W3:Y:S01]  /*2f60*/  LDG.E.CONSTANT R21, desc[UR6][R26.64+0x80] ;  /* 0x000080061a157981 */ /* 0x000ee2000c1e9900 */
[----:B------:R-:W-:-:S03]  /*2f70*/  FFMA R15, R15, R9, R20 ;  /* 0x000000090f0f7223 */ /* 0x000fc60000000014 */
[----:B------:R-:W4:Y:S01]  /*2f80*/  LDG.E.CONSTANT R20, desc[UR6][R26.64+0x100] ;  /* 0x000100061a147981 */ /* 0x000f22000c1e9900 */
[C---:B------:R-:W-:Y:S01]  /*2f90*/  FFMA R12, R14.reuse, R13, R29 ;  /* 0x0000000d0e0c7223 */ /* 0x040fe2000000001d */
[C---:B------:R-:W-:Y:S01]  /*2fa0*/  FFMA R28, R14.reuse, R8, R25 ;  /* 0x000000080e1c7223 */ /* 0x040fe20000000019 */
[CC--:B------:R-:W-:Y:S01]  /*2fb0*/  FFMA R29, R14.reuse, R9.reuse, R24 ;  /* 0x000000090e1d7223 */ /* 0x0c0fe20000000018 */
[----:B------:R-:W-:Y:S01]  /*2fc0*/  FFMA R24, R14, R10, R15 ;  /* 0x0000000a0e187223 */ /* 0x000fe2000000000f */
[C---:B------:R-:W-:Y:S01]  /*2fd0*/  FFMA R8, R23.reuse, R8, R12 ;  /* 0x0000000817087223 */ /* 0x040fe2000000000c */
[----:B------:R-:W4:Y:S04]  /*2fe0*/  LDG.E.CONSTANT R25, desc[UR6][R26.64+0x180] ;  /* 0x000180061a197981 */ /* 0x000f28000c1e9900 */
[----:B------:R-:W0:Y:S01]  /*2ff0*/  LDS.128 R12, [R4+0x2e50] ;  /* 0x002e5000040c7984 */ /* 0x000e220000000c00 */
[C---:B------:R-:W-:Y:S01]  /*3000*/  FFMA R28, R23.reuse, R9, R28 ;  /* 0x00000009171c7223 */ /* 0x040fe2000000001c */
[C---:B------:R-:W-:Y:S01]  /*3010*/  FFMA R29, R23.reuse, R10, R29 ;  /* 0x0000000a171d7223 */ /* 0x040fe2000000001d */
[----:B------:R-:W-:-:S02]  /*3020*/  FFMA R24, R23, R11, R24 ;  /* 0x0000000b17187223 */ /* 0x000fc40000000018 */
[----:B------:R-:W4:Y:S01]  /*3030*/  LDG.E.CONSTANT R23, desc[UR6][R26.64+0x200] ;  /* 0x000200061a177981 */ /* 0x000f22000c1e9900 */
[C---:B0-----:R-:W-:Y:S01]  /*3040*/  FFMA R8, R22.reuse, R12, R8 ;  /* 0x0000000c16087223 */ /* 0x041fe20000000008 */
[C---:B------:R-:W-:Y:S01]  /*3050*/  FFMA R28, R22.reuse, R13, R28 ;  /* 0x0000000d161c7223 */ /* 0x040fe2000000001c */
[C---:B------:R-:W-:Y:S01]  /*3060*/  FFMA R10, R22.reuse, R14, R29 ;  /* 0x0000000e160a7223 */ /* 0x040fe2000000001d */
[----:B------:R-:W-:Y:S02]  /*3070*/  FFMA R24, R22, R15, R24 ;  /* 0x0000000f16187223 */ /* 0x000fe40000000018 */
[----:B------:R-:W4:Y:S01]  /*3080*/  LDG.E.CONSTANT R22, desc[UR6][R26.64+0x280] ;  /* 0x000280061a167981 */ /* 0x000f22000c1e9900 */
[----:B------:R-:W-:-:S03]  /*3090*/  FFMA R13, R19, R13, R8 ;  /* 0x0000000d130d7223 */ /* 0x000fc60000000008 */
[----:B------:R-:W0:Y:S01]  /*30a0*/  LDS.64 R8, [R4+0x2e60] ;  /* 0x002e600004087984 */ /* 0x000e220000000a00 */
[CC--:B------:R-:W-:Y:S01]  /*30b0*/  FFMA R11, R19.reuse, R14.reuse, R28 ;  /* 0x0000000e130b7223 */ /* 0x0c0fe2000000001c */
[CC--:B------:R-:W-:Y:S01]  /*30c0*/  FFMA R10, R19.reuse, R15.reuse, R10 ;  /* 0x0000000f130a7223 */ /* 0x0c0fe2000000000a */
[C---:B------:R-:W-:Y:S02]  /*30d0*/  FFMA R29, R6.reuse, R14, R13 ;  /* 0x0000000e061d7223 */ /* 0x040fe4000000000d */
[C---:B------:R-:W-:Y:S01]  /*30e0*/  FFMA R14, R6.reuse, R15, R11 ;  /* 0x0000000f060e7223 */ /* 0x040fe2000000000b */
[----:B------:R-:W2:Y:S01]  /*30f0*/  LDS.64 R12, [R4+0x3018] ;  /* 0x00301800040c7984 */ /* 0x000ea20000000a00 */
[-C--:B0-----:R-:W-:Y:S01]  /*3100*/  FFMA R24, R19, R8.reuse, R24 ;  /* 0x0000000813187223 */ /* 0x081fe20000000018 */
[C---:B------:R-:W-:Y:S02]  /*3110*/  FFMA R15, R6.reuse, R8, R10 ;  /* 0x00000008060f7223 */ /* 0x040fe4000000000a */
[----:B------:R-:W4:Y:S01]  /*3120*/  LDG.E.CONSTANT R19, desc[UR6][R26.64+0x380] ;  /* 0x000380061a137981 */ /* 0x000f22000c1e9900 */
[----:B------:R-:W-:-:S03]  /*3130*/  FFMA R24, R6, R9, R24 ;  /* 0x0000000906187223 */ /* 0x000fc60000000018 */
[----:B------:R-:W4:Y:S04]  /*3140*/  LDG.E.CONSTANT R6, desc[UR6][R26.64+0x300] ;  /* 0x000300061a067981 */ /* 0x000f28000c1e9900 */
[----:B------:R-:W0:Y:S01]  /*3150*/  LDS.128 R8, [R4+0x3020] ;  /* 0x0030200004087984 */ /* 0x000e220000000c00 */
[C---:B--2---:R-:W-:Y:S01]  /*3160*/  FFMA R12, R18.reuse, R12, R29 ;  /* 0x0000000c120c7223 */ /* 0x044fe2000000001d */
[C---:B------:R-:W-:Y:S01]  /*3170*/  FFMA R29, R18.reuse, R13, R14 ;  /* 0x0000000d121d7223 */ /* 0x040fe2000000000e */
[CC--:B0-----:R-:W-:Y:S01]  /*3180*/  FFMA R14, R18.reuse, R8.reuse, R15 ;  /* 0x00000008120e7223 */ /* 0x0c1fe2000000000f */
[----:B------:R-:W-:Y:S02]  /*3190*/  FFMA R15, R18, R9, R24 ;  /* 0x00000009120f7223 */ /* 0x000fe40000000018 */
[----:B------:R4:W2:Y:S01]  /*31a0*/  LDG.E.CONSTANT R18, desc[UR6][R26.64+0x400] ;  /* 0x000400061a127981 */ /* 0x0008a2000c1e9900 */
[C---:B---3--:R-:W-:Y:S01]  /*31b0*/  FFMA R13, R21.reuse, R13, R12 ;  /* 0x0000000d150d7223 */ /* 0x048fe2000000000c */
[C---:B------:R-:W-:Y:S01]  /*31c0*/  FFMA R12, R21.reuse, R8, R29 ;  /* 0x00000008150c7223 */ /* 0x040fe2000000001d */
[CC--:B------:R-:W-:Y:S01]  /*31d0*/  FFMA R29, R21.reuse, R9.reuse, R14 ;  /* 0x00000009151d7223 */ /* 0x0c0fe2000000000e */
[----:B------:R-:W-:Y:S01]  /*31e0*/  FFMA R24, R21, R10, R15 ;  /* 0x0000000a15187223 */ /* 0x000fe2000000000f */
[----:B------:R-:W-:Y:S01]  /*31f0*/  IADD3 R21, PT, PT, R2, 0xb40, RZ ;  /* 0x00000b4002157810 */ /* 0x000fe20007ffe0ff */
[C---:B----4-:R-:W-:Y:S01]  /*3200*/  FFMA R26, R20.reuse, R8, R13 ;  /* 0x00000008141a7223 */ /* 0x050fe2000000000d */
[C---:B------:R-:W-:Y:S01]  /*3210*/  FFMA R8, R20.reuse, R9, R12 ;  /* 0x0000000914087223 */ /* 0x040fe2000000000c */
[----:B------:R-:W-:Y:S01]  /*3220*/  FFMA R9, R20, R10, R29 ;  /* 0x0000000a14097223 */ /* 0x000fe2000000001d */
[----:B------:R-:W0:Y:S01]  /*3230*/  LDS.128 R12, [R4+0x31e0] ;  /* 0x0031e000040c7984 */ /* 0x000e220000000c00 */
[----:B------:R-:W-:-:S04]  /*3240*/  IMAD.WIDE.U32 R28, R21, 0x4, R16 ;  /* 0x00000004151c7825 */ /* 0x000fc800078e0010 */
[----:B------:R-:W-:Y:S02]  /*3250*/  FFMA R10, R20, R11, R24 ;  /* 0x0000000b140a7223 */ /* 0x000fe40000000018 */
[----:B------:R-:W3:Y:S04]  /*3260*/  LDG.E.CONSTANT R24, desc[UR6][R28.64] ;  /* 0x000000061c187981 */ /* 0x000ee8000c1e9900 */
[----:B------:R-:W4:Y:S04]  /*3270*/  LDG.E.CONSTANT R21, desc[UR6][R28.64+0x80] ;  /* 0x000080061c157981 */ /* 0x000f28000c1e9900 */
[----:B------:R-:W4:Y:S01]  /*3280*/  LDG.E.CONSTANT R20, desc[UR6][R28.64+0x100] ;  /* 0x000100061c147981 */ /* 0x000f22000c1e9900 */
[C---:B0-----:R-:W-:Y:S01]  /*3290*/  FFMA R11, R25.reuse, R13, R8 ;  /* 0x0000000d190b7223 */ /* 0x041fe20000000008 */
[C---:B------:R-:W-:Y:S01]  /*32a0*/  FFMA R26, R25.reuse, R12, R26 ;  /* 0x0000000c191a7223 */ /* 0x040fe2000000001a */
[----:B------:R-:W-:-:S02]  /*32b0*/  FFMA R12, R25, R14, R9 ;  /* 0x0000000e190c7223 */ /* 0x000fc40000000009 */
[----:B------:R-:W-:Y:S01]  /*32c0*/  FFMA R11, R23, R14, R11 ;  /* 0x0000000e170b7223 */ /* 0x000fe2000000000b */
[-C--:B------:R-:W-:Y:S01]  /*32d0*/  FFMA R27, R25, R15.reuse, R10 ;  /* 0x0000000f191b7223 */ /* 0x080fe2000000000a */
[-C--:B------:R-:W-:Y:S01]  /*32e0*/  FFMA R12, R23, R15.reuse, R12 ;  /* 0x0000000f170c7223 */ /* 0x080fe2000000000c */
[----:B------:R-:W0:Y:S01]  /*32f0*/  LDS.64 R8, [R4+0x31f0] ;  /* 0x0031f00004087984 */ /* 0x000e220000000a00 */
[----:B------:R-:W-:-:S03]  /*3300*/  FFMA R25, R22, R15, R11 ;  /* 0x0000000f16197223 */ /* 0x000fc6000000000b */
[----:B------:R-:W4:Y:S04]  /*3310*/  LDG.E.CONSTANT R15, desc[UR6][R28.64+0x180] ;  /* 0x000180061c0f7981 */ /* 0x000f28000c1e9900 */
[----:B------:R-:W1:Y:S01]  /*3320*/  LDS.64 R10, [R4+0x33a8] ;  /* 0x0033a800040a7984 */ /* 0x000e620000000a00 */
[----:B------:R-:W-:-:S04]  /*3330*/  FFMA R13, R23, R13, R26 ;  /* 0x0000000d170d7223 */ /* 0x000fc8000000001a */
[----:B------:R-:W-:Y:S02]  /*3340*/  FFMA R13, R22, R14, R13 ;  /* 0x0000000e160d7223 */ /* 0x000fe4000000000d */
[----:B------:R-:W4:Y:S01]  /*3350*/  LDG.E.CONSTANT R14, desc[UR6][R28.64+0x200] ;  /* 0x000200061c0e7981 */ /* 0x000f22000c1e9900 */
[----:B0-----:R-:W-:-:S03]  /*3360*/  FFMA R26, R23, R8, R27 ;  /* 0x00000008171a7223 */ /* 0x001fc6000000001b */
[----:B------:R0:W4:Y:S01]  /*3370*/  LDG.E.CONSTANT R23, desc[UR6][R28.64+0x280] ;  /* 0x000280061c177981 */ /* 0x000122000c1e9900 */
[----:B-1----:R-:W-:Y:S01]  /*3380*/  FFMA R10, R6, R10, R13 ;  /* 0x0000000a060a7223 */ /* 0x002fe2000000000d */
[C---:B------:R-:W-:Y:S01]  /*3390*/  FFMA R13, R22.reuse, R8, R12 ;  /* 0x00000008160d7223 */ /* 0x040fe2000000000c */
[----:B------:R-:W-:Y:S01]  /*33a0*/  FFMA R22, R22, R9, R26 ;  /* 0x0000000916167223 */ /* 0x000fe2000000001a */
[-C--:B------:R-:W-:Y:S01]  /*33b0*/  FFMA R26, R6, R11.reuse, R25 ;  /* 0x0000000b061a7223 */ /* 0x080fe20000000019 */
[----:B------:R-:W-:Y:S02]  /*33c0*/  FFMA R25, R19, R11, R10 ;  /* 0x0000000b13197223 */ /* 0x000fe4000000000a */
[----:B------:R-:W1:Y:S01]  /*33d0*/  LDS.128 R8, [R4+0x33b0] ;  /* 0x0033b00004087984 */ /* 0x000e620000000c00 */
[----:B------:R-:W-:Y:S01]  /*33e0*/  IADD3 R12, PT, PT, R2, 0xc00, RZ ;  /* 0x00000c00020c7810 */ /* 0x000fe20007ffe0ff */
[----:B-1----:R-:W-:-:S04]  /*33f0*/  FFMA R27, R6, R8, R13 ;  /* 0x00000008061b7223 */ /* 0x002fc8000000000d */
[----:B------:R-:W-:-:S04]  /*3400*/  IMAD.WIDE.U32 R12, R12, 0x4, R16 ;  /* 0x000000040c0c7825 */ /* 0x000fc800078e0010 */
[-C--:B------:R-:W-:Y:S02]  /*3410*/  FFMA R22, R6, R9.reuse, R22 ;  /* 0x0000000906167223 */ /* 0x080fe40000000016 */
[----:B------:R1:W4:Y:S01]  /*3420*/  LDG.E.CONSTANT R6, desc[UR6][R12.64] ;  /* 0x000000060c067981 */ /* 0x000322000c1e9900 */
[C---:B------:R-:W-:Y:S01]  /*3430*/  FFMA R26, R19.reuse, R8, R26 ;  /* 0x00000008131a7223 */ /* 0x040fe2000000001a */
[C---:B------:R-:W-:Y:S01]  /*3440*/  FFMA R27, R19.reuse, R9, R27 ;  /* 0x00000009131b7223 */ /* 0x040fe2000000001b */
[----:B0-----:R-:W-:Y:S01]  /*3450*/  FFMA R28, R19, R10, R22 ;  /* 0x0000000a131c7223 */ /* 0x001fe20000000016 */
[C---:B------:R-:W-:Y:S02]  /*3460*/  IADD3 R19, PT, PT, R2.reuse, 0xc40, RZ ;  /* 0x00000c4002137810 */ /* 0x040fe40007ffe0ff */
[----:B-1----:R-:W-:-:S05]  /*3470*/  IADD3 R13, PT, PT, R2, 0xc20, RZ ;  /* 0x00000c20020d7810 */ /* 0x002fca0007ffe0ff */
[----:B------:R-:W-:-:S05]  /*3480*/  IMAD.WIDE.U32 R12, R13, 0x4, R16 ;  /* 0x000000040d0c7825 */ /* 0x000fca00078e0010 */
[----:B------:R0:W4:Y:S01]  /*3490*/  LDG.E.CONSTANT R22, desc[UR6][R12.64] ;  /* 0x000000060c167981 */ /* 0x000122000c1e9900 */
[C---:B--2---:R-:W-:Y:S01]  /*34a0*/  FFMA R25, R18.reuse, R8, R25 ;  /* 0x0000000812197223 */ /* 0x044fe20000000019 */
[C---:B------:R-:W-:Y:S01]  /*34b0*/  FFMA R26, R18.reuse, R9, R26 ;  /* 0x00000009121a7223 */ /* 0x040fe2000000001a */
[----:B------:R-:W-:Y:S01]  /*34c0*/  FFMA R27, R18, R10, R27 ;  /* 0x0000000a121b7223 */ /* 0x000fe2000000001b */
[----:B0-----:R-:W-:-:S05]  /*34d0*/  IMAD.WIDE.U32 R12, R19, 0x4, R16 ;  /* 0x00000004130c7825 */ /* 0x001fca00078e0010 */
[----:B------:R0:W2:Y:S02]  /*34e0*/  LDG.E.CONSTANT R19, desc[UR6][R12.64] ;  /* 0x000000060c137981 */ /* 0x0000a4000c1e9900 */
[----:B0-----:R-:W-:Y:S02]  /*34f0*/  FFMA R12, R18, R11, R28 ;  /* 0x0000000b120c7223 */ /* 0x001fe4000000001c */
[----:B------:R-:W3:Y:S01]  /*3500*/  LDS.128 R8, [R4+0x3570] ;  /* 0x0035700004087984 */ /* 0x000ee20000000c00 */
[----:B------:R-:W-:-:S05]  /*3510*/  IADD3 R29, PT, PT, R2, 0xc60, RZ ;  /* 0x00000c60021d7810 */ /* 0x000fca0007ffe0ff */
[----:B------:R-:W-:-:S05]  /*3520*/  IMAD.WIDE.U32 R28, R29, 0x4, R16 ;  /* 0x000000041d1c7825 */ /* 0x000fca00078e0010 */
[----:B------:R-:W2:Y:S01]  /*3530*/  LDG.E.CONSTANT R18, desc[UR6][R28.64] ;  /* 0x000000061c127981 */ /* 0x000ea2000c1e9900 */
[C---:B---3--:R-:W-:Y:S01]  /*3540*/  FFMA R8, R24.reuse, R8, R25 ;  /* 0x0000000818087223 */ /* 0x048fe20000000019 */
[----:B------:R-:W-:-:S03]  /*3550*/  FFMA R26, R24, R9, R26 ;  /* 0x00000009181a7223 */ /* 0x000fc6000000001a */
[C---:B----4-:R-:W-:Y:S01]  /*3560*/  FFMA R9, R21.reuse, R9, R8 ;  /* 0x0000000915097223 */ /* 0x050fe20000000008 */
[CC--:B------:R-:W-:Y:S01]  /*3570*/  FFMA R27, R24.reuse, R10.reuse, R27 ;  /* 0x0000000a181b7223 */ /* 0x0c0fe2000000001b */
[-C--:B------:R-:W-:Y:S01]  /*3580*/  FFMA R13, R24, R11.reuse, R12 ;  /* 0x0000000b180d7223 */ /* 0x080fe2000000000c */
[CC--:B------:R-:W-:Y:S01]  /*3590*/  FFMA R24, R21.reuse, R10.reuse, R26 ;  /* 0x0000000a15187223 */ /* 0x0c0fe2000000001a */
[C---:B------:R-:W-:Y:S02]  /*35a0*/  FFMA R10, R20.reuse, R10, R9 ;  /* 0x0000000a140a7223 */ /* 0x040fe40000000009 */
[----:B------:R-:W0:Y:S01]  /*35b0*/  LDS.64 R8, [R4+0x3580] ;  /* 0x0035800004087984 */ /* 0x000e220000000a00 */
[CC--:B------:R-:W-:Y:S01]  /*35c0*/  FFMA R27, R21.reuse, R11.reuse, R27 ;  /* 0x0000000b151b7223 */ /* 0x0c0fe2000000001b */
[-C--:B0-----:R-:W-:Y:S02]  /*35d0*/  FFMA R26, R21, R8.reuse, R13 ;  /* 0x00000008151a7223 */ /* 0x081fe4000000000d */
[----:B------:R-:W0:Y:S01]  /*35e0*/  LDS.64 R12, [R4+0x3738] ;  /* 0x00373800040c7984 */ /* 0x000e220000000a00 */
[C---:B------:R-:W-:Y:S01]  /*35f0*/  FFMA R24, R20.reuse, R11, R24 ;  /* 0x0000000b14187223 */ /* 0x040fe20000000018 */
[C---:B------:R-:W-:Y:S01]  /*3600*/  FFMA R21, R20.reuse, R8, R27 ;  /* 0x0000000814157223 */ /* 0x040fe2000000001b */
[----:B------:R-:W-:Y:S01]  /*3610*/  FFMA R20, R20, R9, R26 ;  /* 0x0000000914147223 */ /* 0x000fe2000000001a */
[----:B0-----:R-:W-:-:S02]  /*3620*/  FFMA R27, R15, R12, R10 ;  /* 0x0000000c0f1b7223 */ /* 0x001fc4000000000a */
[----:B------:R-:W0:Y:S01]  /*3630*/  LDS.128 R8, [R4+0x3740] ;  /* 0x0037400004087984 */ /* 0x000e220000000c00 */
[C---:B------:R-:W-:Y:S01]  /*3640*/  FFMA R25, R15.reuse, R13, R24 ;  /* 0x0000000d0f197223 */ /* 0x040fe20000000018 */
[C---:B0-----:R-:W-:Y:S02]  /*3650*/  FFMA R24, R15.reuse, R8, R21 ;  /* 0x000000080f187223 */ /* 0x041fe40000000015 */
[----:B------:R-:W3:Y:S01]  /*3660*/  LDG.E.CONSTANT R21, desc[UR6][R28.64+0x80] ;  /* 0x000080061c157981 */ /* 0x000ee2000c1e9900 */
[----:B------:R-:W-:-:S03]  /*3670*/  FFMA R15, R15, R9, R20 ;  /* 0x000000090f0f7223 */ /* 0x000fc60000000014 */
[----:B------:R-:W4:Y:S01]  /*3680*/  LDG.E.CONSTANT R20, desc[UR6][R28.64+0x100] ;  /* 0x000100061c147981 */ /* 0x000f22000c1e9900 */
[C---:B------:R-:W-:Y:S01]  /*3690*/  FFMA R12, R14.reuse, R13, R27 ;  /* 0x0000000d0e0c7223 */ /* 0x040fe2000000001b */
[CC--:B------:R-:W-:Y:S01]  /*36a0*/  FFMA R26, R14.reuse, R8.reuse, R25 ;  /* 0x000000080e1a7223 */ /* 0x0c0fe20000000019 */
[CC--:B------:R-:W-:Y:S02]  /*36b0*/  FFMA R13, R14.reuse, R9.reuse, R24 ;  /* 0x000000090e0d7223 */ /* 0x0c0fe40000000018 */
[C---:B------:R-:W-:Y:S01]  /*36c0*/  FFMA R25, R23.reuse, R8, R12 ;  /* 0x0000000817197223 */ /* 0x040fe2000000000c */
[C---:B------:R-:W-:Y:S02]  /*36d0*/  FFMA R8, R23.reuse, R9, R26 ;  /* 0x0000000917087223 */ /* 0x040fe4000000001a */
[----:B------:R-:W4:Y:S01]  /*36e0*/  LDG.E.CONSTANT R26, desc[UR6][R28.64+0x180] ;  /* 0x000180061c1a7981 */ /* 0x000f22000c1e9900 */
[-C--:B------:R-:W-:Y:S01]  /*36f0*/  FFMA R24, R14, R10.reuse, R15 ;  /* 0x0000000a0e187223 */ /* 0x080fe2000000000f */
[----:B------:R-:W-:-:S02]  /*3700*/  FFMA R9, R23, R10, R13 ;  /* 0x0000000a17097223 */ /* 0x000fc4000000000d */
[----:B------:R-:W0:Y:S01]  /*3710*/  LDS.128 R12, [R4+0x3900] ;  /* 0x00390000040c7984 */ /* 0x000e220000000c00 */
[----:B------:R-:W-:-:S03]  /*3720*/  FFMA R24, R23, R11, R24 ;  /* 0x0000000b17187223 */ /* 0x000fc60000000018 */
[----:B------:R-:W4:Y:S01]  /*3730*/  LDG.E.CONSTANT R23, desc[UR6][R28.64+0x200] ;  /* 0x000200061c177981 */ /* 0x000f22000c1e9900 */
[C---:B0-----:R-:W-:Y:S01]  /*3740*/  FFMA R25, R6.reuse, R12, R25 ;  /* 0x0000000c06197223 */ /* 0x041fe20000000019 */
[C---:B------:R-:W-:Y:S01]  /*3750*/  FFMA R11, R6.reuse, R13, R8 ;  /* 0x0000000d060b7223 */ /* 0x040fe20000000008 */
[CC--:B------:R-:W-:Y:S01]  /*3760*/  FFMA R10, R6.reuse, R14.reuse, R9 ;  /* 0x0000000e060a7223 */ /* 0x0c0fe20000000009 */
[----:B------:R-:W-:Y:S01]  /*3770*/  FFMA R27, R6, R15, R24 ;  /* 0x0000000f061b7223 */ /* 0x000fe20000000018 */
[----:B------:R-:W0:Y:S04]  /*3780*/  LDS.64 R8, [R4+0x3910] ;  /* 0x0039100004087984 */ /* 0x000e280000000a00 */
[----:B------:R-:W4:Y:S01]  /*3790*/  LDG.E.CONSTANT R6, desc[UR6][R28.64+0x280] ;  /* 0x000280061c067981 */ /* 0x000f22000c1e9900 */
[C---:B------:R-:W-:Y:S01]  /*37a0*/  FFMA R12, R22.reuse, R13, R25 ;  /* 0x0000000d160c7223 */ /* 0x040fe20000000019 */
[C---:B------:R-:W-:Y:S01]  /*37b0*/  FFMA R24, R22.reuse, R14, R11 ;  /* 0x0000000e16187223 */ /* 0x040fe2000000000b */
[----:B------:R-:W-:-:S02]  /*37c0*/  FFMA R10, R22, R15, R10 ;  /* 0x0000000f160a7223 */ /* 0x000fc4000000000a */
[C---:B--2---:R-:W-:Y:S01]  /*37d0*/  FFMA R25, R19.reuse, R14, R12 ;  /* 0x0000000e13197223 */ /* 0x044fe2000000000c */
[C---:B------:R-:W-:Y:S01]  /*37e0*/  FFMA R14, R19.reuse, R15, R24 ;  /* 0x0000000f130e7223 */ /* 0x040fe20000000018 */
[----:B------:R-:W1:Y:S01]  /*37f0*/  LDS.64 R12, [R4+0x3ac8] ;  /* 0x003ac800040c7984 */ /* 0x000e620000000a00 */
[-C--:B0-----:R-:W-:Y:S01]  /*3800*/  FFMA R22, R22, R8.reuse, R27 ;  /* 0x0000000816167223 */ /* 0x081fe2000000001b */
[----:B------:R-:W-:-:S03]  /*3810*/  FFMA R15, R19, R8, R10 ;  /* 0x00000008130f7223 */ /* 0x000fc6000000000a */
[----:B------:R-:W-:Y:S02]  /*3820*/  FFMA R22, R19, R9, R22 ;  /* 0x0000000913167223 */ /* 0x000fe40000000016 */
[----:B------:R-:W0:Y:S04]  /*3830*/  LDS.128 R8, [R4+0x3ad0] ;  /* 0x003ad00004087984 */ /* 0x000e280000000c00 */
[----:B------:R-:W2:Y:S01]  /*3840*/  LDG.E.CONSTANT R19, desc[UR6][R28.64+0x300] ;  /* 0x000300061c137981 */ /* 0x000ea2000c1e9900 */
[C---:B-1----:R-:W-:Y:S01]  /*3850*/  FFMA R27, R18.reuse, R13, R14 ;  /* 0x0000000d121b7223 */ /* 0x042fe2000000000e */
[C---:B------:R-:W-:Y:S02]  /*3860*/  FFMA R12, R18.reuse, R12, R25 ;  /* 0x0000000c120c7223 */ /* 0x040fe40000000019 */
[----:B------:R-:W2:Y:S01]  /*3870*/  LDG.E.CONSTANT R25, desc[UR6][R28.64+0x400] ;  /* 0x000400061c197981 */ /* 0x000ea2000c1e9900 */
[C---:B0-----:R-:W-:Y:S01]  /*3880*/  FFMA R14, R18.reuse, R8, R15 ;  /* 0x00000008120e7223 */ /* 0x041fe2000000000f */
[----:B------:R-:W-:-:S02]  /*3890*/  FFMA R15, R18, R9, R22 ;  /* 0x00000009120f7223 */ /* 0x000fc40000000016 */
[----:B------:R0:W2:Y:S01]  /*38a0*/  LDG.E.CONSTANT R18, desc[UR6][R28.64+0x380] ;  /* 0x000380061c127981 */ /* 0x0000a2000c1e9900 */
[----:B------:R-:W-:-:S05]  /*38b0*/  IADD3 R24, PT, PT, R2, 0xd80, RZ ;  /* 0x00000d8002187810 */ /* 0x000fca0007ffe0ff */
[----:B0-----:R-:W-:-:S05]  /*38c0*/  IMAD.WIDE.U32 R28, R24, 0x4, R16 ;  /* 0x00000004181c7825 */ /* 0x001fca00078e0010 */
[----:B------:R-:W2:Y:S01]  /*38d0*/  LDG.E.CONSTANT R24, desc[UR6][R28.64] ;  /* 0x000000061c187981 */ /* 0x000ea2000c1e9900 */
[C---:B---3--:R-:W-:Y:S01]  /*38e0*/  FFMA R13, R21.reuse, R13, R12 ;  /* 0x0000000d150d7223 */ /* 0x048fe2000000000c */
[C---:B------:R-:W-:Y:S01]  /*38f0*/  FFMA R12, R21.reuse, R8, R27 ;  /* 0x00000008150c7223 */ /* 0x040fe2000000001b */
[CC--:B------:R-:W-:Y:S01]  /*3900*/  FFMA R27, R21.reuse, R9.reuse, R14 ;  /* 0x00000009151b7223 */ /* 0x0c0fe2000000000e */
[----:B------:R-:W-:Y:S01]  /*3910*/  FFMA R22, R21, R10, R15 ;  /* 0x0000000a15167223 */ /* 0x000fe2000000000f */
[C---:B----4-:R-:W-:Y:S01]  /*3920*/  FFMA R21, R20.reuse, R8, R13 ;  /* 0x0000000814157223 */ /* 0x050fe2000000000d */
[C---:B------:R-:W-:Y:S02]  /*3930*/  FFMA R8, R20.reuse, R9, R12 ;  /* 0x0000000914087223 */ /* 0x040fe4000000000c */
[----:B------:R-:W0:Y:S01]  /*3940*/  LDS.128 R12, [R4+0x3c90] ;  /* 0x003c9000040c7984 */ /* 0x000e220000000c00 */
[C---:B------:R-:W-:Y:S01]  /*3950*/  FFMA R9, R20.reuse, R10, R27 ;  /* 0x0000000a14097223 */ /* 0x040fe2000000001b */
[----:B------:R-:W-:-:S02]  /*3960*/  FFMA R20, R20, R11, R22 ;  /* 0x0000000b14147223 */ /* 0x000fc40000000016 */
[----:B------:R-:W3:Y:S01]  /*3970*/  LDG.E.CONSTANT R22, desc[UR6][R28.64+0x80] ;  /* 0x000080061c167981 */ /* 0x000ee2000c1e9900 */
[----:B0-----:R-:W-:-:S03]  /*3980*/  FFMA R27, R26, R12, R21 ;  /* 0x0000000c1a1b7223 */ /* 0x001fc60000000015 */
[----:B------:R-:W4:Y:S01]  /*3990*/  LDG.E.CONSTANT R21, desc[UR6][R28.64+0x100] ;  /* 0x000100061c157981 */ /* 0x000f22000c1e9900 */
[-C--:B------:R-:W-:Y:S01]  /*39a0*/  FFMA R12, R26, R13.reuse, R8 ;  /* 0x0000000d1a0c7223 */ /* 0x080fe20000000008 */
[C---:B------:R-:W-:Y:S01]  /*39b0*/  FFMA R13, R23.reuse, R13, R27 ;  /* 0x0000000d170d7223 */ /* 0x040fe2000000001b */
[----:B------:R-:W-:Y:S01]  /*39c0*/  IADD3 R27, PT, PT, R2, 0xe00, RZ ;  /* 0x00000e00021b7810 */ /* 0x000fe20007ffe0ff */
[CC--:B------:R-:W-:Y:S01]  /*39d0*/  FFMA R10, R26.reuse, R14.reuse, R9 ;  /* 0x0000000e1a0a7223 */ /* 0x0c0fe20000000009 */
[----:B------:R-:W-:Y:S01]  /*39e0*/  FFMA R11, R26, R15, R20 ;  /* 0x0000000f1a0b7223 */ /* 0x000fe20000000014 */
[----:B------:R-:W-:Y:S01]  /*39f0*/  FFMA R12, R23, R14, R12 ;  /* 0x0000000e170c7223 */ /* 0x000fe2000000000c */
[----:B------:R0:W4:Y:S01]  /*3a00*/  LDG.E.CONSTANT R20, desc[UR6][R28.64+0x180] ;  /* 0x000180061c147981 */ /* 0x000122000c1e9900 */
[----:B------:R-:W-:-:S03]  /*3a10*/  IMAD.WIDE.U32 R26, R27, 0x4, R16 ;  /* 0x000000041b1a7825 */ /* 0x000fc600078e0010 */
[----:B------:R-:W1:Y:S01]  /*3a20*/  LDS.64 R8, [R4+0x3ca0] ;  /* 0x003ca00004087984 */ /* 0x000e620000000a00 */
[----:B------:R-:W-:-:S03]  /*3a30*/  FFMA R13, R6, R14, R13 ;  /* 0x0000000e060d7223 */ /* 0x000fc6000000000d */
[----:B------:R0:W4:Y:S02]  /*3a40*/  LDG.E.CONSTANT R14, desc[UR6][R26.64] ;  /* 0x000000061a0e7981 */ /* 0x000124000c1e9900 */
[----:B0-----:R-:W-:Y:S01]  /*3a50*/  IADD3 R29, PT, PT, R2, 0xe20, RZ ;  /* 0x00000e20021d7810 */ /* 0x001fe20007ffe0ff */
[-C--:B------:R-:W-:Y:S01]  /*3a60*/  FFMA R27, R23, R15.reuse, R10 ;  /* 0x0000000f171b7223 */ /* 0x080fe2000000000a */
[----:B------:R-:W-:-:S03]  /*3a70*/  FFMA R15, R6, R15, R12 ;  /* 0x0000000f060f7223 */ /* 0x000fc6000000000c */
[CC--:B-1----:R-:W-:Y:S01]  /*3a80*/  FFMA R12, R6.reuse, R8.reuse, R27 ;  /* 0x00000008060c7223 */ /* 0x0c2fe2000000001b */
[----:B------:R-:W-:Y:S01]  /*3a90*/  FFMA R23, R23, R8, R11 ;  /* 0x0000000817177223 */ /* 0x000fe2000000000b */
[----:B------:R-:W-:Y:S01]  /*3aa0*/  IMAD.WIDE.U32 R26, R29, 0x4, R16 ;  /* 0x000000041d1a7825 */ /* 0x000fe200078e0010 */
[----:B------:R-:W2:Y:S03]  /*3ab0*/  LDS.64 R10, [R4+0x3e58] ;  /* 0x003e5800040a7984 */ /* 0x000ea60000000a00 */
[----:B------:R-:W-:Y:S02]  /*3ac0*/  FFMA R28, R6, R9, R23 ;  /* 0x00000009061c7223 */ /* 0x000fe40000000017 */
[----:B------:R0:W4:Y:S01]  /*3ad0*/  LDG.E.CONSTANT R6, desc[UR6][R26.64] ;  /* 0x000000061a067981 */ /* 0x000122000c1e9900 */
[C---:B--2---:R-:W-:Y:S01]  /*3ae0*/  FFMA R13, R19.reuse, R10, R13 ;  /* 0x0000000a130d7223 */ /* 0x044fe2000000000d */
[----:B------:R-:W-:-:S03]  /*3af0*/  FFMA R15, R19, R11, R15 ;  /* 0x0000000b130f7223 */ /* 0x000fc6000000000f */
[----:B------:R-:W-:Y:S02]  /*3b00*/  FFMA R13, R18, R11, R13 ;  /* 0x0000000b120d7223 */ /* 0x000fe4000000000d */
[----:B------:R-:W1:Y:S01]  /*3b10*/  LDS.128 R8, [R4+0x3e60] ;  /* 0x003e600004087984 */ /* 0x000e620000000c00 */
[----:B------:R-:W-:Y:S01]  /*3b20*/  IADD3 R29, PT, PT, R2, 0xe40, RZ ;  /* 0x00000e40021d7810 */ /* 0x000fe20007ffe0ff */
[C---:B-1----:R-:W-:Y:S01]  /*3b30*/  FFMA R23, R19.reuse, R8, R12 ;  /* 0x0000000813177223 */ /* 0x042fe2000000000c */
[----:B0-----:R-:W-:-:S03]  /*3b40*/  FFMA R27, R19, R9, R28 ;  /* 0x00000009131b7223 */ /* 0x001fc6000000001c */
[----:B------:R-:W-:-:S04]  /*3b50*/  IMAD.WIDE.U32 R28, R29, 0x4, R16 ;  /* 0x000000041d1c7825 */ /* 0x000fc800078e0010 */
[CC--:B------:R-:W-:Y:S01]  /*3b60*/  FFMA R12, R18.reuse, R8.reuse, R15 ;  /* 0x00000008120c7223 */ /* 0x0c0fe2000000000f */
[----:B------:R-:W-:Y:S01]  /*3b70*/  FFMA R15, R18, R9, R23 ;  /* 0x00000009120f7223 */ /* 0x000fe20000000017 */
[C---:B------:R-:W-:Y:S01]  /*3b80*/  IADD3 R23, PT, PT, R2.reuse, 0xe60, RZ ;  /* 0x00000e6002177810 */ /* 0x040fe20007ffe0ff */
[----:B------:R0:W2:Y:S01]  /*3b90*/  LDG.E.CONSTANT R19, desc[UR6][R28.64] ;  /* 0x000000061c137981 */ /* 0x0000a2000c1e9900 */
[----:B------:R-:W-:Y:S01]  /*3ba0*/  FFMA R13, R25, R8, R13 ;  /* 0x00000008190d7223 */ /* 0x000fe2000000000d */
[----:B------:R-:W-:Y:S01]  /*3bb0*/  IADD3 R8, PT, PT, R2, 0xe80, RZ ;  /* 0x00000e8002087810 */ /* 0x000fe20007ffe0ff */
[----:B0-----:R-:W-:Y:S01]  /*3bc0*/  FFMA R28, R18, R10, R27 ;  /* 0x0000000a121c7223 */ /* 0x001fe2000000001b */
[----:B------:R-:W-:-:S05]  /*3bd0*/  IMAD.WIDE.U32 R26, R23, 0x4, R16 ;  /* 0x00000004171a7825 */ /* 0x000fca00078e0010 */
[----:B------:R0:W2:Y:S01]  /*3be0*/  LDG.E.CONSTANT R23, desc[UR6][R26.64] ;  /* 0x000000061a177981 */ /* 0x0000a2000c1e9900 */
[C---:B------:R-:W-:Y:S01]  /*3bf0*/  FFMA R12, R25.reuse, R9, R12 ;  /* 0x00000009190c7223 */ /* 0x040fe2000000000c */
[C---:B------:R-:W-:Y:S01]  /*3c00*/  FFMA R15, R25.reuse, R10, R15 ;  /* 0x0000000a190f7223 */ /* 0x040fe2000000000f */
[----:B------:R-:W-:Y:S01]  /*3c10*/  FFMA R28, R25, R11, R28 ;  /* 0x0000000b191c7223 */ /* 0x000fe2000000001c */
[----:B0-----:R-:W-:Y:S02]  /*3c20*/  IMAD.WIDE.U32 R26, R8, 0x4, R16 ;  /* 0x00000004081a7825 */ /* 0x001fe400078e0010 */
[----:B------:R-:W0:Y:S04]  /*3c30*/  LDS.128 R8, [R4+0x4020] ;  /* 0x0040200004087984 */ /* 0x000e280000000c00 */
[----:B------:R1:W2:Y:S01]  /*3c40*/  LDG.E.CONSTANT R18, desc[UR6][R26.64] ;  /* 0x000000061a127981 */ /* 0x0002a2000c1e9900 */
[C---:B0-----:R-:W-:Y:S01]  /*3c50*/  FFMA R29, R24.reuse, R8, R13 ;  /* 0x00000008181d7223 */ /* 0x041fe2000000000d */
[CC--:B------:R-:W-:Y:S01]  /*3c60*/  FFMA R8, R24.reuse, R10.reuse, R15 ;  /* 0x0000000a18087223 */ /* 0x0c0fe2000000000f */
[C---:B------:R-:W-:Y:S01]  /*3c70*/  FFMA R25, R24.reuse, R9, R12 ;  /* 0x0000000918197223 */ /* 0x040fe2000000000c */
[----:B------:R-:W-:Y:S01]  /*3c80*/  FFMA R15, R24, R11, R28 ;  /* 0x0000000b180f7223 */ /* 0x000fe2000000001c */
[----:B------:R-:W0:Y:S01]  /*3c90*/  LDS.64 R12, [R4+0x4030] ;  /* 0x00403000040c7984 */ /* 0x000e220000000a00 */
[----:B---3--:R-:W-:Y:S01]  /*3ca0*/  FFMA R24, R22, R9, R29 ;  /* 0x0000000916187223 */ /* 0x008fe2000000001d */
[----:B------:R-:W-:Y:S01]  /*3cb0*/  IADD3 R9, PT, PT, R2, 0xea0, RZ ;  /* 0x00000ea002097810 */ /* 0x000fe20007ffe0ff */
[----:B------:R-:W-:-:S04]  /*3cc0*/  FFMA R28, R22, R10, R25 ;  /* 0x0000000a161c7223 */ /* 0x000fc80000000019 */
[----:B-1----:R-:W-:-:S05]  /*3cd0*/  IMAD.WIDE.U32 R26, R9, 0x4, R16 ;  /* 0x00000004091a7825 */ /* 0x002fca00078e0010 */
[----:B------:R-:W3:Y:S01]  /*3ce0*/  LDG.E.CONSTANT R25, desc[UR6][R26.64] ;  /* 0x000000061a197981 */ /* 0x000ee2000c1e9900 */
[C---:B----4-:R-:W-:Y:S01]  /*3cf0*/  FFMA R29, R21.reuse, R10, R24 ;  /* 0x0000000a151d7223 */ /* 0x050fe20000000018 */
[CC--:B------:R-:W-:Y:S02]  /*3d00*/  FFMA R10, R22.reuse, R11.reuse, R8 ;  /* 0x0000000b160a7223 */ /* 0x0c0fe40000000008 */
[----:B------:R-:W1:Y:S01]  /*3d10*/  LDS.64 R8, [R4+0x41e8] ;  /* 0x0041e80004087984 */ /* 0x000e620000000a00 */
[-C--:B0-----:R-:W-:Y:S01]  /*3d20*/  FFMA R24, R22, R12.reuse, R15 ;  /* 0x0000000c16187223 */ /* 0x081fe2000000000f */
[C---:B------:R-:W-:Y:S02]  /*3d30*/  FFMA R11, R21.reuse, R11, R28 ;  /* 0x0000000b150b7223 */ /* 0x040fe4000000001c */
[----:B------:R-:W4:Y:S01]  /*3d40*/  LDG.E.CONSTANT R22, desc[UR6][R26.64+0x80] ;  /* 0x000080061a167981 */ /* 0x000f22000c1e9900 */
[C---:B------:R-:W-:Y:S01]  /*3d50*/  FFMA R15, R21.reuse, R12, R10 ;  /* 0x0000000c150f7223 */ /* 0x040fe2000000000a */
[----:B------:R-:W-:Y:S01]  /*3d60*/  FFMA R12, R21, R13, R24 ;  /* 0x0000000d150c7223 */ /* 0x000fe20000000018 */
[C---:B-1----:R-:W-:Y:S01]  /*3d70*/  FFMA R29, R20.reuse, R8, R29 ;  /* 0x00000008141d7223 */ /* 0x042fe2000000001d */
[----:B------:R-:W-:-:S03]  /*3d80*/  FFMA R13, R20, R9, R11 ;  /* 0x00000009140d7223 */ /* 0x000fc6000000000b */
[----:B------:R-:W-:Y:S02]  /*3d90*/  FFMA R21, R14, R9, R29 ;  /* 0x000000090e157223 */ /* 0x000fe4000000001d */
[----:B------:R-:W0:Y:S02]  /*3da0*/  LDS.128 R8, [R4+0x41f0] ;  /* 0x0041f00004087984 */ /* 0x000e240000000c00 */
[CC--:B0-----:R-:W-:Y:S01]  /*3db0*/  FFMA R15, R20.reuse, R8.reuse, R15 ;  /* 0x00000008140f7223 */ /* 0x0c1fe2000000000f */
[-C--:B------:R-:W-:Y:S02]  /*3dc0*/  FFMA R29, R20, R9.reuse, R12 ;  /* 0x00000009141d7223 */ /* 0x080fe4000000000c */
[----:B------:R-:W4:Y:S01]  /*3dd0*/  LDG.E.CONSTANT R20, desc[UR6][R26.64+0x100] ;  /* 0x000100061a147981 */ /* 0x000f22000c1e9900 */
        /* <DEDUP_REMOVED lines=8> */
[----:B------:R-:W4:Y:S04]  /*3e60*/  LDG.E.CONSTANT R6, desc[UR6][R26.64+0x180] ;  /* 0x000180061a067981 */ /* 0x000f28000c1e9900 */
[----:B------:R-:W4:Y:S04]  /*3e70*/  LDG.E.CONSTANT R24, desc[UR6][R26.64+0x280] ;  /* 0x000280061a187981 */ /* 0x000f28000c1e9900 */
[----:B------:R-:W2:Y:S02]  /*3e80*/  LDS.128 R12, [R4+0x43b0] ;  /* 0x0043b000040c7984 */ /* 0x000ea40000000c00 */
[C---:B--2---:R-:W-:Y:S01]  /*3e90*/  FFMA R8, R19.reuse, R12, R8 ;  /* 0x0000000c13087223 */ /* 0x044fe20000000008 */
[C---:B------:R-:W-:Y:S01]  /*3ea0*/  FFMA R29, R19.reuse, R13, R28 ;  /* 0x0000000d131d7223 */ /* 0x040fe2000000001c */
[----:B------:R-:W-:-:S02]  /*3eb0*/  FFMA R10, R19, R14, R9 ;  /* 0x0000000e130a7223 */ /* 0x000fc40000000009 */
[----:B------:R-:W-:Y:S02]  /*3ec0*/  FFMA R13, R23, R13, R8 ;  /* 0x0000000d170d7223 */ /* 0x000fe40000000008 */
[----:B------:R-:W0:Y:S01]  /*3ed0*/  LDS.64 R8, [R4+0x43c0] ;  /* 0x0043c00004087984 */ /* 0x000e220000000a00 */
[-C--:B------:R-:W-:Y:S01]  /*3ee0*/  FFMA R11, R19, R15.reuse, R11 ;  /* 0x0000000f130b7223 */ /* 0x080fe2000000000b */
[CC--:B------:R-:W-:Y:S02]  /*3ef0*/  FFMA R12, R23.reuse, R14.reuse, R29 ;  /* 0x0000000e170c7223 */ /* 0x0c0fe4000000001d */
[----:B------:R-:W2:Y:S01]  /*3f00*/  LDG.E.CONSTANT R19, desc[UR6][R26.64+0x300] ;  /* 0x000300061a137981 */ /* 0x000ea2000c1e9900 */
[C---:B------:R-:W-:Y:S01]  /*3f10*/  FFMA R14, R18.reuse, R14, R13 ;  /* 0x0000000e120e7223 */ /* 0x040fe2000000000d */
[CC--:B------:R-:W-:Y:S01]  /*3f20*/  FFMA R13, R23.reuse, R15.reuse, R10 ;  /* 0x0000000f170d7223 */ /* 0x0c0fe2000000000a */
[----:B0-----:R-:W-:Y:S02]  /*3f30*/  FFMA R28, R23, R8, R11 ;  /* 0x00000008171c7223 */ /* 0x001fe4000000000b */
[----:B------:R-:W2:Y:S04]  /*3f40*/  LDG.E.CONSTANT R23, desc[UR6][R26.64+0x380] ;  /* 0x000380061a177981 */ /* 0x000ea8000c1e9900 */
[----:B------:R-:W3:Y:S01]  /*3f50*/  LDS.64 R10, [R4+0x4578] ;  /* 0x00457800040a7984 */ /* 0x000ee20000000a00 */
[----:B------:R-:W-:-:S03]  /*3f60*/  FFMA R12, R18, R15, R12 ;  /* 0x0000000f120c7223 */ /* 0x000fc6000000000c */
[----:B------:R0:W2:Y:S01]  /*3f70*/  LDG.E.CONSTANT R15, desc[UR6][R26.64+0x400] ;  /* 0x000400061a0f7981 */ /* 0x0000a2000c1e9900 */
[C---:B------:R-:W-:Y:S01]  /*3f80*/  FFMA R13, R18.reuse, R8, R13 ;  /* 0x00000008120d7223 */ /* 0x040fe2000000000d */
[----:B------:R-:W-:Y:S01]  /*3f90*/  FFMA R28, R18, R9, R28 ;  /* 0x00000009121c7223 */ /* 0x000fe2000000001c */
[----:B------:R-:W-:Y:S01]  /*3fa0*/  IADD3 R18, PT, PT, R2, 0xfc0, RZ ;  /* 0x00000fc002127810 */ /* 0x000fe20007ffe0ff */
[C---:B---3--:R-:W-:Y:S01]  /*3fb0*/  FFMA R29, R25.reuse, R10, R14 ;  /* 0x0000000a191d7223 */ /* 0x048fe2000000000e */
[----:B------:R-:W-:-:S03]  /*3fc0*/  FFMA R12, R25, R11, R12 ;  /* 0x0000000b190c7223 */ /* 0x000fc6000000000c */
[----:B----4-:R-:W-:Y:S02]  /*3fd0*/  FFMA R29, R22, R11, R29 ;  /* 0x0000000b161d7223 */ /* 0x010fe4000000001d */
[----:B------:R-:W1:Y:S01]  /*3fe0*/  LDS.128 R8, [R4+0x4580] ;  /* 0x0045800004087984 */ /* 0x000e620000000c00 */
[----:B0-----:R-:W-:-:S05]  /*3ff0*/  IMAD.WIDE.U32 R26, R18, 0x4, R16 ;  /* 0x00000004121a7825 */ /* 0x001fca00078e0010 */
[----:B------:R-:W3:Y:S01]  /*4000*/  LDG.E.CONSTANT R18, desc[UR6][R26.64] ;  /* 0x000000061a127981 */ /* 0x000ee2000c1e9900 */
[CC--:B-1----:R-:W-:Y:S01]  /*4010*/  FFMA R13, R25.reuse, R8.reuse, R13 ;  /* 0x00000008190d7223 */ /* 0x0c2fe2000000000d */
[-C--:B------:R-:W-:Y:S01]  /*4020*/  FFMA R14, R25, R9.reuse, R28 ;  /* 0x00000009190e7223 */ /* 0x080fe2000000001c */
[C---:B------:R-:W-:Y:S02]  /*4030*/  FFMA R12, R22.reuse, R8, R12 ;  /* 0x00000008160c7223 */ /* 0x040fe4000000000c */
[CC--:B------:R-:W-:Y:S01]  /*4040*/  FFMA R25, R22.reuse, R9.reuse, R13 ;  /* 0x0000000916197223 */ /* 0x0c0fe2000000000d */
[----:B------:R-:W-:Y:S01]  /*4050*/  FFMA R14, R22, R10, R14 ;  /* 0x0000000a160e7223 */ /* 0x000fe2000000000e */
[C---:B------:R-:W-:Y:S01]  /*4060*/  FFMA R13, R20.reuse, R8, R29 ;  /* 0x00000008140d7223 */ /* 0x040fe2000000001d */
[C---:B------:R-:W-:Y:S01]  /*4070*/  FFMA R22, R20.reuse, R9, R12 ;  /* 0x0000000914167223 */ /* 0x040fe2000000000c */
[C---:B------:R-:W-:Y:S01]  /*4080*/  FFMA R25, R20.reuse, R10, R25 ;  /* 0x0000000a14197223 */ /* 0x040fe20000000019 */
[----:B------:R-:W-:-:S02]  /*4090*/  FFMA R20, R20, R11, R14 ;  /* 0x0000000b14147223 */ /* 0x000fc4000000000e */
[----:B------:R-:W0:Y:S04]  /*40a0*/  LDS.128 R8, [R4+0x4740] ;  /* 0x0047400004087984 */ /* 0x000e280000000c00 */
[----:B------:R1:W4:Y:S02]  /*40b0*/  LDG.E.CONSTANT R14, desc[UR6][R26.64+0x80] ;  /* 0x000080061a0e7981 */ /* 0x000324000c1e9900 */
[----:B-1----:R-:W-:-:S05]  /*40c0*/  IADD3 R27, PT, PT, R2, 0x1000, RZ ;  /* 0x00001000021b7810 */ /* 0x002fca0007ffe0ff */
[----:B------:R-:W-:-:S04]  /*40d0*/  IMAD.WIDE.U32 R26, R27, 0x4, R16 ;  /* 0x000000041b1a7825 */ /* 0x000fc800078e0010 */
[C---:B0-----:R-:W-:Y:S01]  /*40e0*/  FFMA R8, R6.reuse, R8, R13 ;  /* 0x0000000806087223 */ /* 0x041fe2000000000d */
[C---:B------:R-:W-:Y:S01]  /*40f0*/  FFMA R29, R6.reuse, R9, R22 ;  /* 0x00000009061d7223 */ /* 0x040fe20000000016 */
[----:B------:R-:W0:Y:S01]  /*4100*/  LDS.64 R12, [R4+0x4750] ;  /* 0x00475000040c7984 */ /* 0x000e220000000a00 */
[----:B------:R-:W-:-:S03]  /*4110*/  FFMA R22, R6, R11, R20 ;  /* 0x0000000b06167223 */ /* 0x000fc60000000014 */
[----:B------:R1:W4:Y:S01]  /*4120*/  LDG.E.CONSTANT R20, desc[UR6][R26.64] ;  /* 0x000000061a147981 */ /* 0x000322000c1e9900 */
[-C--:B------:R-:W-:Y:S01]  /*4130*/  FFMA R28, R6, R10.reuse, R25 ;  /* 0x0000000a061c7223 */ /* 0x080fe20000000019 */
[C---:B------:R-:W-:Y:S01]  /*4140*/  FFMA R9, R21.reuse, R9, R8 ;  /* 0x0000000915097223 */ /* 0x040fe20000000008 */
[CC--:B------:R-:W-:Y:S01]  /*4150*/  FFMA R29, R21.reuse, R10.reuse, R29 ;  /* 0x0000000a151d7223 */ /* 0x0c0fe2000000001d */
[----:B------:R-:W-:Y:S01]  /*4160*/  IADD3 R6, PT, PT, R2, 0x1020, RZ ;  /* 0x0000102002067810 */ /* 0x000fe20007ffe0ff */
[-C--:B------:R-:W-:Y:S01]  /*4170*/  FFMA R25, R21, R11.reuse, R28 ;  /* 0x0000000b15197223 */ /* 0x080fe2000000001c */
[C---:B-1----:R-:W-:Y:S01]  /*4180*/  FFMA R26, R24.reuse, R10, R9 ;  /* 0x0000000a181a7223 */ /* 0x042fe20000000009 */
[----:B------:R-:W-:Y:S02]  /*4190*/  FFMA R10, R24, R11, R29 ;  /* 0x0000000b180a7223 */ /* 0x000fe4000000001d */
[----:B------:R-:W-:Y:S01]  /*41a0*/  IMAD.WIDE.U32 R28, R6, 0x4, R16 ;  /* 0x00000004061c7825 */ /* 0x000fe200078e0010 */
[----:B------:R-:W2:Y:S04]  /*41b0*/  LDS.64 R8, [R4+0x4908] ;  /* 0x0049080004087984 */ /* 0x000ea80000000a00 */
[----:B------:R1:W4:Y:S02]  /*41c0*/  LDG.E.CONSTANT R6, desc[UR6][R28.64] ;  /* 0x000000061c067981 */ /* 0x000324000c1e9900 */
[----:B-1----:R-:W-:-:S05]  /*41d0*/  IADD3 R29, PT, PT, R2, 0x1040, RZ ;  /* 0x00001040021d7810 */ /* 0x002fca0007ffe0ff */
[----:B------:R-:W-:-:S04]  /*41e0*/  IMAD.WIDE.U32 R28, R29, 0x4, R16 ;  /* 0x000000041d1c7825 */ /* 0x000fc800078e0010 */
[-C--:B0-----:R-:W-:Y:S02]  /*41f0*/  FFMA R11, R21, R12.reuse, R22 ;  /* 0x0000000c150b7223 */ /* 0x081fe40000000016 */
[----:B------:R-:W4:Y:S01]  /*4200*/  LDG.E.CONSTANT R22, desc[UR6][R28.64] ;  /* 0x000000061c167981 */ /* 0x000f22000c1e9900 */
[C---:B------:R-:W-:Y:S01]  /*4210*/  FFMA R25, R24.reuse, R12, R25 ;  /* 0x0000000c18197223 */ /* 0x040fe20000000019 */
[----:B------:R-:W-:Y:S01]  /*4220*/  FFMA R13, R24, R13, R11 ;  /* 0x0000000d180d7223 */ /* 0x000fe2000000000b */
[----:B------:R-:W-:Y:S01]  /*4230*/  IADD3 R27, PT, PT, R2, 0x1060, RZ ;  /* 0x00001060021b7810 */ /* 0x000fe20007ffe0ff */
[C---:B--2---:R-:W-:Y:S01]  /*4240*/  FFMA R8, R19.reuse, R8, R26 ;  /* 0x0000000813087223 */ /* 0x044fe2000000001a */
[----:B------:R-:W-:-:S03]  /*4250*/  FFMA R24, R19, R9, R10 ;  /* 0x0000000913187223 */ /* 0x000fc6000000000a */
[----:B------:R-:W-:-:S05]  /*4260*/  IMAD.WIDE.U32 R26, R27, 0x4, R16 ;  /* 0x000000041b1a7825 */ /* 0x000fca00078e0010 */
[----:B------:R0:W2:Y:S01]  /*4270*/  LDG.E.CONSTANT R21, desc[UR6][R26.64] ;  /* 0x000000061a157981 */ /* 0x0000a2000c1e9900 */
[----:B------:R-:W-:-:S03]  /*4280*/  FFMA R12, R23, R9, R8 ;  /* 0x00000009170c7223 */ /* 0x000fc60000000008 */
[----:B------:R-:W1:Y:S01]  /*4290*/  LDS.128 R8, [R4+0x4910] ;  /* 0x0049100004087984 */ /* 0x000e620000000c00 */
[----:B0-----:R-:W-:Y:S01]  /*42a0*/  IADD3 R27, PT, PT, R2, 0x1080, RZ ;  /* 0x00001080021b7810 */ /* 0x001fe20007ffe0ff */
[CC--:B-1----:R-:W-:Y:S01]  /*42b0*/  FFMA R13, R19.reuse, R9.reuse, R13 ;  /* 0x00000009130d7223 */ /* 0x0c2fe2000000000d */
[-C--:B------:R-:W-:Y:S01]  /*42c0*/  FFMA R25, R19, R8.reuse, R25 ;  /* 0x0000000813197223 */ /* 0x080fe20000000019 */
[----:B------:R-:W-:Y:S02]  /*42d0*/  FFMA R19, R15, R8, R12 ;  /* 0x000000080f137223 */ /* 0x000fe4000000000c */
[C---:B------:R-:W-:Y:S01]  /*42e0*/  FFMA R28, R23.reuse, R10, R13 ;  /* 0x0000000a171c7223 */ /* 0x040fe2000000000d */
[----:B------:R-:W-:Y:S01]  /*42f0*/  FFMA R29, R23, R9, R25 ;  /* 0x00000009171d7223 */ /* 0x000fe20000000019 */
[----:B------:R-:W-:-:S04]  /*4300*/  IMAD.WIDE.U32 R12, R27, 0x4, R16 ;  /* 0x000000041b0c7825 */ /* 0x000fc800078e0010 */
[----:B------:R-:W-:Y:S01]  /*4310*/  FFMA R24, R23, R8, R24 ;  /* 0x0000000817187223 */ /* 0x000fe20000000018 */
[----:B------:R-:W-:-:S03]  /*4320*/  IADD3 R25, PT, PT, R2, 0x10a0, RZ ;  /* 0x000010a002197810 */ /* 0x000fc60007ffe0ff */
[----:B------:R-:W-:Y:S01]  /*4330*/  FFMA R26, R15, R9, R24 ;  /* 0x000000090f1a7223 */ /* 0x000fe20000000018 */
[----:B------:R-:W2:Y:S01]  /*4340*/  LDG.E.CONSTANT R12, desc[UR6][R12.64] ;  /* 0x000000060c0c7981 */ /* 0x000ea2000c1e9900 */
[----:B------:R-:W-:-:S04]  /*4350*/  IMAD.WIDE.U32 R24, R25, 0x4, R16 ;  /* 0x0000000419187825 */ /* 0x000fc800078e0010 */
[C---:B------:R-:W-:Y:S01]  /*4360*/  FFMA R23, R15.reuse, R10, R29 ;  /* 0x0000000a0f177223 */ /* 0x040fe2000000001d */
[----:B------:R-:W-:Y:S02]  /*4370*/  FFMA R27, R15, R11, R28 ;  /* 0x0000000b0f1b7223 */ /* 0x000fe4000000001c */
[----:B------:R-:W3:Y:S04]  /*4380*/  LDS.128 R8, [R4+0x4ad0] ;  /* 0x004ad00004087984 */ /* 0x000ee80000000c00 */
[----:B------:R0:W2:Y:S01]  /*4390*/  LDG.E.CONSTANT R15, desc[UR6][R24.64] ;  /* 0x00000006180f7981 */ /* 0x0000a2000c1e9900 */
[----:B------:R-:W-:-:S05]  /*43a0*/  IADD3 R29, PT, PT, R2, 0x10c0, RZ ;  /* 0x000010c0021d7810 */ /* 0x000fca0007ffe0ff */
[----:B------:R-:W-:-:S05]  /*43b0*/  IMAD.WIDE.U32 R28, R29, 0x4, R16 ;  /* 0x000000041d1c7825 */ /* 0x000fca00078e0010 */
[----:B------:R1:W2:Y:S01]  /*43c0*/  LDG.E.CONSTANT R13, desc[UR6][R28.64] ;  /* 0x000000061c0d7981 */ /* 0x0002a2000c1e9900 */
[C---:B---3--:R-:W-:Y:S01]  /*43d0*/  FFMA R8, R18.reuse, R8, R19 ;  /* 0x0000000812087223 */ /* 0x048fe20000000013 */
[C---:B0-----:R-:W-:Y:S01]  /*43e0*/  FFMA R25, R18.reuse, R9, R26 ;  /* 0x0000000912197223 */ /* 0x041fe2000000001a */
[C---:B------:R-:W-:Y:S01]  /*43f0*/  FFMA R23, R18.reuse, R10, R23 ;  /* 0x0000000a12177223 */ /* 0x040fe20000000017 */
[----:B-1----:R-:W-:Y:S02]  /*4400*/  FFMA R29, R18, R11, R27 ;  /* 0x0000000b121d7223 */ /* 0x002fe4000000001b */
[----:B------:R-:W0:Y:S01]  /*4410*/  LDS.64 R18, [R4+0x4ae0] ;  /* 0x004ae00004127984 */ /* 0x000e220000000a00 */
[----:B------:R-:W-:-:S05]  /*4420*/  IADD3 R27, PT, PT, R2, 0x10e0, RZ ;  /* 0x000010e0021b7810 */ /* 0x000fca0007ffe0ff */
[----:B------:R-:W-:Y:S02]  /*4430*/  IMAD.WIDE.U32 R26, R27, 0x4, R16 ;  /* 0x000000041b1a7825 */ /* 0x000fe400078e0010 */
[----:B------:R-:W1:Y:S04]  /*4440*/  LDS.64 R16, [R4+0x4c98] ;  /* 0x004c980004107984 */ /* 0x000e680000000a00 */
[----:B------:R-:W3:Y:S01]  /*4450*/  LDG.E.CONSTANT R24, desc[UR6][R26.64+0x100] ;  /* 0x000100061a187981 */ /* 0x000ee2000c1e9900 */
[C---:B----4-:R-:W-:Y:S01]  /*4460*/  FFMA R9, R14.reuse, R9, R8 ;  /* 0x000000090e097223 */ /* 0x050fe20000000008 */
[C---:B------:R-:W-:Y:S01]  /*4470*/  FFMA R2, R14.reuse, R10, R25 ;  /* 0x0000000a0e027223 */ /* 0x040fe20000000019 */
[C---:B------:R-:W-:Y:S01]  /*4480*/  FFMA R23, R14.reuse, R11, R23 ;  /* 0x0000000b0e177223 */ /* 0x040fe20000000017 */
[----:B0-----:R-:W-:-:S02]  /*4490*/  FFMA R8, R14, R18, R29 ;  /* 0x000000120e087223 */ /* 0x001fc4000000001d */
[----:B------:R-:W4:Y:S01]  /*44a0*/  LDG.E.CONSTANT R14, desc[UR6][R26.64] ;  /* 0x000000061a0e7981 */ /* 0x000f22000c1e9900 */
[C---:B------:R-:W-:Y:S01]  /*44b0*/  FFMA R28, R20.reuse, R11, R2 ;  /* 0x0000000b141c7223 */ /* 0x040fe20000000002 */
[C---:B------:R-:W-:Y:S01]  /*44c0*/  FFMA R25, R20.reuse, R10, R9 ;  /* 0x0000000a14197223 */ /* 0x040fe20000000009 */
[C---:B------:R-:W-:Y:S01]  /*44d0*/  FFMA R23, R20.reuse, R18, R23 ;  /* 0x0000001214177223 */ /* 0x040fe20000000017 */
[----:B------:R-:W-:Y:S02]  /*44e0*/  FFMA R2, R20, R19, R8 ;  /* 0x0000001314027223 */ /* 0x000fe40000000008 */
[----:B------:R-:W3:Y:S04]  /*44f0*/  LDG.E.CONSTANT R20, desc[UR6][R26.64+0x80] ;  /* 0x000080061a147981 */ /* 0x000ee8000c1e9900 */
[----:B------:R-:W0:Y:S01]  /*4500*/  LDS.128 R8, [R4+0x4ca0] ;  /* 0x004ca00004087984 */ /* 0x000e220000000c00 */
[C---:B-1----:R-:W-:Y:S01]  /*4510*/  FFMA R25, R6.reuse, R16, R25 ;  /* 0x0000001006197223 */ /* 0x042fe20000000019 */
[----:B------:R-:W-:-:S02]  /*4520*/  FFMA R19, R6, R17, R28 ;  /* 0x0000001106137223 */ /* 0x000fc4000000001c */
[----:B------:R-:W3:Y:S01]  /*4530*/  LDG.E.CONSTANT R16, desc[UR6][R26.64+0x200] ;  /* 0x000200061a107981 */ /* 0x000ee2000c1e9900 */
[----:B------:R-:W-:-:S03]  /*4540*/  FFMA R28, R22, R17, R25 ;  /* 0x00000011161c7223 */ /* 0x000fc60000000019 */
[----:B------:R-:W3:Y:S01]  /*4550*/  LDG.E.CONSTANT R17, desc[UR6][R26.64+0x180] ;  /* 0x000180061a117981 */ /* 0x000ee2000c1e9900 */
[CC--:B0-----:R-:W-:Y:S01]  /*4560*/  FFMA R23, R6.reuse, R8.reuse, R23 ;  /* 0x0000000806177223 */ /* 0x0c1fe20000000017 */
[-C--:B------:R-:W-:Y:S01]  /*4570*/  FFMA R29, R6, R9.reuse, R2 ;  /* 0x00000009061d7223 */ /* 0x080fe20000000002 */
[C---:B------:R-:W-:Y:S01]  /*4580*/  FFMA R18, R22.reuse, R8, R19 ;  /* 0x0000000816127223 */ /* 0x040fe20000000013 */
[----:B------:R-:W5:Y:S01]  /*4590*/  LDG.E.CONSTANT R6, desc[UR6][R26.64+0x280] ;  /* 0x000280061a067981 */ /* 0x000f62000c1e9900 */
[CC--:B------:R-:W-:Y:S01]  /*45a0*/  FFMA R25, R22.reuse, R9.reuse, R23 ;  /* 0x0000000916197223 */ /* 0x0c0fe20000000017 */
[----:B------:R-:W-:Y:S02]  /*45b0*/  FFMA R29, R22, R10, R29 ;  /* 0x0000000a161d7223 */ /* 0x000fe4000000001d */
[----:B------:R-:W5:Y:S01]  /*45c0*/  LDG.E.CONSTANT R2, desc[UR6][R26.64+0x300] ;  /* 0x000300061a027981 */ /* 0x000f62000c1e9900 */
[C---:B--2---:R-:W-:Y:S01]  /*45d0*/  FFMA R19, R21.reuse, R8, R28 ;  /* 0x0000000815137223 */ /* 0x044fe2000000001c */
[C---:B------:R-:W-:Y:S01]  /*45e0*/  FFMA R18, R21.reuse, R9, R18 ;  /* 0x0000000915127223 */ /* 0x040fe20000000012 */
[C---:B------:R-:W-:Y:S01]  /*45f0*/  FFMA R25, R21.reuse, R10, R25 ;  /* 0x0000000a15197223 */ /* 0x040fe20000000019 */
[----:B------:R-:W-:Y:S01]  /*4600*/  FFMA R28, R21, R11, R29 ;  /* 0x0000000b151c7223 */ /* 0x000fe2000000001d */
[----:B------:R-:W5:Y:S04]  /*4610*/  LDG.E.CONSTANT R23, desc[UR6][R26.64+0x380] ;  /* 0x000380061a177981 */ /* 0x000f68000c1e9900 */
[----:B------:R-:W0:Y:S04]  /*4620*/  LDS.128 R8, [R4+0x4e60] ;  /* 0x004e600004087984 */ /* 0x000e280000000c00 */
[----:B------:R1:W5:Y:S01]  /*4630*/  LDG.E.CONSTANT R22, desc[UR6][R26.64+0x400] ;  /* 0x000400061a167981 */ /* 0x000362000c1e9900 */
[C---:B0-----:R-:W-:Y:S01]  /*4640*/  FFMA R8, R12.reuse, R8, R19 ;  /* 0x000000080c087223 */ /* 0x041fe20000000013 */
[----:B------:R-:W-:-:S03]  /*4650*/  FFMA R18, R12, R9, R18 ;  /* 0x000000090c127223 */ /* 0x000fc60000000012 */
[C---:B------:R-:W-:Y:S02]  /*4660*/  FFMA R21, R15.reuse, R9, R8 ;  /* 0x000000090f157223 */ /* 0x040fe40000000008 */
[----:B------:R-:W0:Y:S01]  /*4670*/  LDS.64 R8, [R4+0x4e70] ;  /* 0x004e700004087984 */ /* 0x000e220000000a00 */
[C---:B------:R-:W-:Y:S01]  /*4680*/  FFMA R19, R12.reuse, R11, R28 ;  /* 0x0000000b0c137223 */ /* 0x040fe2000000001c */
[-C--:B------:R-:W-:Y:S01]  /*4690*/  FFMA R25, R12, R10.reuse, R25 ;  /* 0x0000000a0c197223 */ /* 0x080fe20000000019 */
[----:B------:R-:W-:-:S03]  /*46a0*/  FFMA R12, R15, R10, R18 ;  /* 0x0000000a0f0c7223 */ /* 0x000fc60000000012 */
[-C--:B------:R-:W-:Y:S01]  /*46b0*/  FFMA R25, R15, R11.reuse, R25 ;  /* 0x0000000b0f197223 */ /* 0x080fe20000000019 */
[C---:B------:R-:W-:Y:S01]  /*46c0*/  FFMA R21, R13.reuse, R10, R21 ;  /* 0x0000000a0d157223 */ /* 0x040fe20000000015 */
[----:B------:R-:W-:Y:S01]  /*46d0*/  FFMA R12, R13, R11, R12 ;  /* 0x0000000b0d0c7223 */ /* 0x000fe2000000000c */
[-C--:B0-----:R-:W-:Y:S01]  /*46e0*/  FFMA R10, R15, R8.reuse, R19 ;  /* 0x000000080f0a7223 */ /* 0x081fe20000000013 */
[C---:B------:R-:W-:Y:S01]  /*46f0*/  FFMA R25, R13.reuse, R8, R25 ;  /* 0x000000080d197223 */ /* 0x040fe20000000019 */
[----:B------:R-:W4:Y:S02]  /*4700*/  LDS.64 R18, [R4+0x5028] ;  /* 0x0050280004127984 */ /* 0x000f240000000a00 */
[----:B-1----:R-:W-:Y:S02]  /*4710*/  FFMA R26, R13, R9, R10 ;  /* 0x000000090d1a7223 */ /* 0x002fe4000000000a */
[----:B------:R-:W0:Y:S01]  /*4720*/  LDS.128 R8, [R4+0x5030] ;  /* 0x0050300004087984 */ /* 0x000e220000000c00 */
[----:B------:R-:W-:Y:S01]  /*4730*/  ISETP.GT.U32.AND P0, PT, R3, 0x37f, PT ;  /* 0x0000037f0300780c */ /* 0x000fe20003f04070 */
[C---:B----4-:R-:W-:Y:S01]  /*4740*/  FFMA R21, R14.reuse, R18, R21 ;  /* 0x000000120e157223 */ /* 0x050fe20000000015 */
[C---:B------:R-:W-:Y:S01]  /*4750*/  FFMA R3, R14.reuse, R19, R12 ;  /* 0x000000130e037223 */ /* 0x040fe2000000000c */
[C---:B0-----:R-:W-:Y:S01]  /*4760*/  FFMA R18, R14.reuse, R8, R25 ;  /* 0x000000080e127223 */ /* 0x041fe20000000019 */
[----:B------:R-:W-:-:S02]  /*4770*/  FFMA R25, R14, R9, R26 ;  /* 0x000000090e197223 */ /* 0x000fc4000000001a */
[----:B------:R-:W0:Y:S01]  /*4780*/  LDS.128 R12, [R4+0x51f0] ;  /* 0x0051f000040c7984 */ /* 0x000e220000000c00 */
[C---:B---3--:R-:W-:Y:S01]  /*4790*/  FFMA R26, R20.reuse, R8, R3 ;  /* 0x00000008141a7223 */ /* 0x048fe20000000003 */
[C---:B------:R-:W-:Y:S01]  /*47a0*/  FFMA R21, R20.reuse, R19, R21 ;  /* 0x0000001314157223 */ /* 0x040fe20000000015 */
[CC--:B------:R-:W-:Y:S01]  /*47b0*/  FFMA R27, R20.reuse, R9.reuse, R18 ;  /* 0x00000009141b7223 */ /* 0x0c0fe20000000012 */
[----:B------:R-:W-:Y:S01]  /*47c0*/  FFMA R25, R20, R10, R25 ;  /* 0x0000000a14197223 */ /* 0x000fe20000000019 */
[C---:B------:R-:W-:Y:S01]  /*47d0*/  FFMA R3, R24.reuse, R9, R26 ;  /* 0x0000000918037223 */ /* 0x040fe2000000001a */
[C---:B------:R-:W-:Y:S01]  /*47e0*/  FFMA R28, R24.reuse, R8, R21 ;  /* 0x00000008181c7223 */ /* 0x040fe20000000015 */
[C---:B------:R-:W-:Y:S01]  /*47f0*/  FFMA R26, R24.reuse, R10, R27 ;  /* 0x0000000a181a7223 */ /* 0x040fe2000000001b */
[----:B------:R-:W-:Y:S01]  /*4800*/  FFMA R24, R24, R11, R25 ;  /* 0x0000000b18187223 */ /* 0x000fe20000000019 */
[----:B------:R1:W2:Y:S04]  /*4810*/  LDS.64 R18, [R4+0x5200] ;  /* 0x0052000004127984 */ /* 0x0002a80000000a00 */
[----:B------:R1:W3:Y:S04]  /*4820*/  LDS.64 R20, [R4+0x53b8] ;  /* 0x0053b80004147984 */ /* 0x0002e80000000a00 */
[----:B------:R1:W4:Y:S01]  /*4830*/  LDS.128 R8, [R4+0x53c0] ;  /* 0x0053c00004087984 */ /* 0x0003220000000c00 */
[C---:B0-----:R-:W-:Y:S01]  /*4840*/  FFMA R25, R17.reuse, R12, R28 ;  /* 0x0000000c11197223 */ /* 0x041fe2000000001c */
[----:B------:R-:W-:-:S03]  /*4850*/  FFMA R3, R17, R13, R3 ;  /* 0x0000000d11037223 */ /* 0x000fc60000000003 */
[----:B------:R-:W-:Y:S01]  /*4860*/  FFMA R25, R16, R13, R25 ;  /* 0x0000000d10197223 */ /* 0x000fe20000000019 */
[----:B-1----:R-:W-:Y:S06]  /*4870*/  @P0 EXIT ;  /* 0x000000000000094d */ /* 0x002fec0003800000 */
[----:B------:R-:W0:Y:S01]  /*4880*/  LDC.64 R12, c[0x0][0x390] ;  /* 0x0000e400ff0c7b82 */ /* 0x000e220000000a00 */
[CC--:B------:R-:W-:Y:S01]  /*4890*/  FFMA R26, R17.reuse, R14.reuse, R26 ;  /* 0x0000000e111a7223 */ /* 0x0c0fe2000000001a */
[-C--:B------:R-:W-:Y:S01]  /*48a0*/  FFMA R17, R17, R15.reuse, R24 ;  /* 0x0000000f11117223 */ /* 0x080fe20000000018 */
[----:B------:R-:W-:Y:S01]  /*48b0*/  FFMA R3, R16, R14, R3 ;  /* 0x0000000e10037223 */ /* 0x000fe20000000003 */
[----:B------:R-:W-:Y:S02]  /*48c0*/  IMAD R0, R0, 0x70, R7 ;  /* 0x0000007000007824 */ /* 0x000fe400078e0207 */
[CC--:B------:R-:W-:Y:S01]  /*48d0*/  FFMA R27, R16.reuse, R15.reuse, R26 ;  /* 0x0000000f101b7223 */ /* 0x0c0fe2000000001a */
[----:B--2---:R-:W-:Y:S01]  /*48e0*/  FFMA R16, R16, R18, R17 ;  /* 0x0000001210107223 */ /* 0x004fe20000000011 */
[C---:B-----5:R-:W-:Y:S01]  /*48f0*/  FFMA R25, R6.reuse, R14, R25 ;  /* 0x0000000e06197223 */ /* 0x060fe20000000019 */
[C---:B------:R-:W-:Y:S01]  /*4900*/  FFMA R4, R6.reuse, R15, R3 ;  /* 0x0000000f06047223 */ /* 0x040fe20000000003 */
[----:B------:R-:W-:Y:S01]  /*4910*/  FFMA R27, R6, R18, R27 ;  /* 0x00000012061b7223 */ /* 0x000fe2000000001b */
[----:B------:R-:W-:-:S02]  /*4920*/  IMAD R7, R0, 0x1c, R5 ;  /* 0x0000001c00077824 */ /* 0x000fc400078e0205 */
[----:B------:R-:W-:Y:S01]  /*4930*/  FFMA R16, R6, R19, R16 ;  /* 0x0000001306107223 */ /* 0x000fe20000000010 */
[C---:B---3--:R-:W-:Y:S01]  /*4940*/  FFMA R20, R2.reuse, R20, R25 ;  /* 0x0000001402147223 */ /* 0x048fe20000000019 */
[C---:B------:R-:W-:Y:S01]  /*4950*/  FFMA R3, R2.reuse, R21, R4 ;  /* 0x0000001502037223 */ /* 0x040fe20000000004 */
[CC--:B----4-:R-:W-:Y:S01]  /*4960*/  FFMA R0, R2.reuse, R8.reuse, R27 ;  /* 0x0000000802007223 */ /* 0x0d0fe2000000001b */
[----:B------:R-:W-:Y:S01]  /*4970*/  FFMA R5, R2, R9, R16 ;  /* 0x0000000902057223 */ /* 0x000fe20000000010 */
[----:B------:R-:W-:Y:S01]  /*4980*/  SHF.L.U32 R7, R7, 0x2, RZ ;  /* 0x0000000207077819 */ /* 0x000fe200000006ff */
[C---:B------:R-:W-:Y:S01]  /*4990*/  FFMA R21, R23.reuse, R21, R20 ;  /* 0x0000001517157223 */ /* 0x040fe20000000014 */
[C---:B------:R-:W-:Y:S01]  /*49a0*/  FFMA R2, R23.reuse, R8, R3 ;  /* 0x0000000817027223 */ /* 0x040fe20000000003 */
[CC--:B------:R-:W-:Y:S01]  /*49b0*/  FFMA R3, R23.reuse, R9.reuse, R0 ;  /* 0x0000000917037223 */ /* 0x0c0fe20000000000 */
[----:B------:R-:W-:Y:S01]  /*49c0*/  FFMA R0, R23, R10, R5 ;  /* 0x0000000a17007223 */ /* 0x000fe20000000005 */
[C---:B------:R-:W-:Y:S01]  /*49d0*/  FFMA R21, R22.reuse, R8, R21 ;  /* 0x0000000816157223 */ /* 0x040fe20000000015 */
[C---:B------:R-:W-:Y:S01]  /*49e0*/  FFMA R9, R22.reuse, R9, R2 ;  /* 0x0000000916097223 */ /* 0x040fe20000000002 */
[----:B------:R-:W-:Y:S01]  /*49f0*/  FFMA R3, R22, R10, R3 ;  /* 0x0000000a16037223 */ /* 0x000fe20000000003 */
[----:B0-----:R-:W-:-:S04]  /*4a00*/  IMAD.WIDE.U32 R12, R7, 0x4, R12 ;  /* 0x00000004070c7825 */ /* 0x001fc800078e000c */
[----:B------:R-:W-:Y:S01]  /*4a10*/  FFMA R11, R22, R11, R0 ;  /* 0x0000000b160b7223 */ /* 0x000fe20000000000 */
[----:B------:R-:W-:Y:S04]  /*4a20*/  REDG.E.ADD.F32.FTZ.RN.STRONG.GPU desc[UR6][R12.64], R21 ;  /* 0x000000150c0079a6 */ /* 0x000fe8000c12f306 */
[----:B------:R-:W-:Y:S04]  /*4a30*/  REDG.E.ADD.F32.FTZ.RN.STRONG.GPU desc[UR6][R12.64+0x4], R9 ;  /* 0x000004090c0079a6 */ /* 0x000fe8000c12f306 */
[----:B------:R-:W-:Y:S04]  /*4a40*/  REDG.E.ADD.F32.FTZ.RN.STRONG.GPU desc[UR6][R12.64+0x8], R3 ;  /* 0x000008030c0079a6 */ /* 0x000fe8000c12f306 */
[----:B------:R-:W-:Y:S01]  /*4a50*/  REDG.E.ADD.F32.FTZ.RN.STRONG.GPU desc[UR6][R12.64+0xc], R11 ;  /* 0x00000c0b0c0079a6 */ /* 0x000fe2000c12f306 */
[----:B------:R-:W-:Y:S05]  /*4a60*/  EXIT ;  /* 0x000000000000794d */ /* 0x000fea0003800000 */
        .weak           $__internal_0_$__cuda_sm20_div_u16
        .type           $__internal_0_$__cuda_sm20_div_u16,@function
        .size           $__internal_0_$__cuda_sm20_div_u16,(.L_x_61 - $__internal_0_$__cuda_sm20_div_u16)
$__internal_0_$__cuda_sm20_div_u16:
[----:B------:R-:W0:Y:S01]  /*4a70*/  I2F.U16 R9, R8 ;  /* 0x0000000800097306 */ /* 0x000e220000101000 */
[----:B------:R-:W-:Y:S01]  /*4a80*/  HFMA2 R10, -RZ, RZ, 15, 0 ;  /* 0x4b800000ff0a7431 */ /* 0x000fe200000001ff */
[----:B------:R-:W-:Y:S02]  /*4a90*/  I2FP.F32.U32.RZ R6, R6 ;  /* 0x0000000600067245 */ /* 0x000fe4000020d000 */
[C---:B0-----:R-:W-:Y:S02]  /*4aa0*/  FSETP.GEU.AND P1, PT, |R9|.reuse, 1.175494350822287508e-38, PT ;  /* 0x008000000900780b */ /* 0x041fe40003f2e200 */
[----:B------:R-:W-:Y:S02]  /*4ab0*/  FSETP.GT.AND P0, PT, |R9|, 8.50705917302346158658e+37, PT ;  /* 0x7e8000000900780b */ /* 0x000fe40003f04200 */
[----:B------:R-:W-:-:S04]  /*4ac0*/  FSEL R10, R10, 1, !P1 ;  /* 0x3f8000000a0a7808 */ /* 0x000fc80004800000 */
[----:B------:R-:W-:Y:S02]  /*4ad0*/  FSEL R10, R10, 0.25, !P0 ;  /* 0x3e8000000a0a7808 */ /* 0x000fe40004000000 */
[----:B------:R-:W-:Y:S02]  /*4ae0*/  ISETP.NE.U32.AND P0, PT, R8, RZ, PT ;  /* 0x000000ff0800720c */ /* 0x000fe40003f05070 */
[----:B------:R-:W-:Y:S01]  /*4af0*/  MOV R8, R12 ;  /* 0x0000000c00087202 */ /* 0x000fe20000000f00 */
[----:B------:R-:W-:-:S06]  /*4b00*/  FMUL R11, R9, R10 ;  /* 0x0000000a090b7220 */ /* 0x000fcc0000400000 */
[----:B------:R-:W0:Y:S02]  /*4b10*/  MUFU.RCP R11, R11 ;  /* 0x0000000b000b7308 */ /* 0x000e240000001000 */
[----:B0-----:R-:W-:-:S05]  /*4b20*/  FMUL R10, R10, R11 ;  /* 0x0000000b0a0a7220 */ /* 0x001fca0000400000 */
[----:B------:R-:W-:-:S05]  /*4b30*/  IADD3 R9, PT, PT, R10, 0x2, RZ ;  /* 0x000000020a097810 */ /* 0x000fca0007ffe0ff */
[----:B------:R-:W-:Y:S01]  /*4b40*/  FMUL.RZ R6, R6, R9 ;  /* 0x0000000906067220 */ /* 0x000fe2000040c000 */
[----:B------:R-:W-:-:S05]  /*4b50*/  HFMA2 R9, -RZ, RZ, 0, 0 ;  /* 0x00000000ff097431 */ /* 0x000fca00000001ff */
[----:B------:R-:W0:Y:S02]  /*4b60*/  F2I.U32.TRUNC.NTZ R6, R6 ;  /* 0x0000000600067305 */ /* 0x000e24000020f000 */
[----:B0-----:R-:W-:Y:S02]  /*4b70*/  LOP3.LUT R10, R6, 0xffff, RZ, 0xc0, !PT ;  /* 0x0000ffff060a7812 */ /* 0x001fe400078ec0ff */
[----:B------:R-:W-:Y:S01]  /*4b80*/  @!P0 MOV R10, 0xffffffff ;  /* 0xffffffff000a8802 */ /* 0x000fe20000000f00 */
[----:B------:R-:W-:Y:S06]  /*4b90*/  RET.REL.NODEC R8 `(_Z6conv2dPfPKfS_) ;  /* 0xffffffb408187950 */ /* 0x000fec0003c3ffff */
.L_x_20:
[----:B------:R-:W-:-:S00]  /*4ba0*/  BRA `(.L_x_20) ;  /* 0xfffffffc00fc7947 */ /* 0x000fc0000383ffff */
[----:B------:R-:W-:-:S00]  /*4bb0*/  NOP ;  /* 0x0000000000007918 */ /* 0x000fc00000000000 */
        /* <DEDUP_REMOVED lines=12> */
.L_x_61:


//--------------------- .text.default_function_kernel0 --------------------------
	.section	.text.default_function_kernel0,"ax",@progbits
	.align	128
        .global         default_function_kernel0
        .type           default_function_kernel0,@function
        .size           default_function_kernel0,(.L_x_63 - default_function_kernel0)
        .other          default_function_kernel0,@"STO_CUDA_ENTRY STV_DEFAULT"
default_function_kernel0:
.text.default_function_kernel0:
[----:B------:R-:W0:Y:S01]  /*0000*/  LDC R1, c[0x0][0x37c] ;  /* 0x0000df00ff017b82 */ /* 0x000e220000000800 */
[----:B------:R-:W1:Y:S01]  /*0010*/  S2R R4, SR_TID.X ;  /* 0x0000000000047919 */ /* 0x000e620000002100 */
[----:B------:R-:W-:Y:S01]  /*0020*/  UMOV UR4, 0x3340 ;  /* 0x0000334000047882 */ /* 0x000fe20000000000 */
[----:B------:R-:W-:Y:S01]  /*0030*/  IMAD.MOV.U32 R45, RZ, RZ, 0x240 ;  /* 0x00000240ff2d7424 */ /* 0x000fe200078e00ff */
[----:B------:R-:W-:Y:S01]  /*0040*/  MOV R48, UR4 ;  /* 0x0000000400307c02 */ /* 0x000fe20008000f00 */
[----:B------:R-:W2:Y:S01]  /*0050*/  S2R R34, SR_TID.Z ;  /* 0x0000000000227919 */ /* 0x000ea20000002300 */
[----:B------:R-:W-:Y:S02]  /*0060*/  IMAD.U32 R46, RZ, RZ, UR4 ;  /* 0x00000004ff2e7e24 */ /* 0x000fe4000f8e00ff */
[----:B------:R-:W3:Y:S01]  /*0070*/  S2UR UR6, SR_CgaCtaId ;  /* 0x00000000000679c3 */ /* 0x000ee20000008800 */
[----:B------:R-:W-:Y:S01]  /*0080*/  UMOV UR5, 0x400 ;  /* 0x0000040000057882 */ /* 0x000fe20000000000 */
[----:B------:R-:W2:Y:S01]  /*0090*/  S2R R41, SR_TID.Y ;  /* 0x0000000000297919 */ /* 0x000ea20000002200 */
[----:B------:R-:W-:Y:S01]  /*00a0*/  UMOV UR7, 0x400 ;  /* 0x0000040000077882 */ /* 0x000fe20000000000 */
[----:B------:R-:W-:-:S02]  /*00b0*/  HFMA2 R77, -RZ, RZ, 0, 0 ;  /* 0x00000000ff4d7431 */ /* 0x000fc400000001ff */
[----:B------:R-:W-:Y:S01]  /*00c0*/  IMAD.MOV.U32 R69, RZ, RZ, RZ ;  /* 0x000000ffff457224 */ /* 0x000fe200078e00ff */
[----:B------:R-:W-:Y:S01]  /*00d0*/  MOV R71, RZ ;  /* 0x000000ff00477202 */ /* 0x000fe20000000f00 */
[----:B------:R-:W-:Y:S01]  /*00e0*/  IMAD.MOV.U32 R75, RZ, RZ, RZ ;  /* 0x000000ffff4b7224 */ /* 0x000fe200078e00ff */
[----:B------:R-:W4:Y:S01]  /*00f0*/  S2UR UR8, SR_CgaCtaId ;  /* 0x00000000000879c3 */ /* 0x000f220000008800 */
[----:B------:R-:W-:Y:S01]  /*0100*/  IMAD.MOV.U32 R67, RZ, RZ, RZ ;  /* 0x000000ffff437224 */ /* 0x000fe200078e00ff */
[----:B------:R-:W0:Y:S01]  /*0110*/  LDCU.64 UR10, c[0x0][0x358] ;  /* 0x00006b00ff0a77ac */ /* 0x000e220008000a00 */
[----:B------:R-:W-:Y:S01]  /*0120*/  IMAD.MOV.U32 R73, RZ, RZ, RZ ;  /* 0x000000ffff497224 */ /* 0x000fe200078e00ff */
[----:B---3--:R-:W-:Y:S01]  /*0130*/  ULEA UR9, UR6, UR5, 0x18 ;  /* 0x0000000506097291 */ /* 0x008fe2000f8ec0ff */
[C---:B-1----:R-:W-:Y:S01]  /*0140*/  IMAD.SHL.U32 R38, R4.reuse, 0x4, RZ ;  /* 0x0000000404267824 */ /* 0x042fe200078e00ff */
[C---:B------:R-:W-:Y:S01]  /*0150*/  LOP3.LUT R3, R4.reuse, 0xffff, RZ, 0xc0, !PT ;  /* 0x0000ffff04037812 */ /* 0x040fe200078ec0ff */
[C---:B------:R-:W-:Y:S01]  /*0160*/  IMAD R24, R4.reuse, 0x9, RZ ;  /* 0x0000000904187824 */ /* 0x040fe200078e02ff */
[----:B------:R-:W-:Y:S01]  /*0170*/  ISETP.GT.U32.AND P4, PT, R4, 0x1a, PT ;  /* 0x0000001a0400780c */ /* 0x000fe20003f84070 */
[C---:B------:R-:W-:Y:S01]  /*0180*/  VIADD R7, R38.reuse, 0xd0 ;  /* 0x000000d026077836 */ /* 0x040fe20000000000 */
[----:B------:R-:W-:Y:S01]  /*0190*/  LOP3.LUT R2, R38, 0xffff, RZ, 0xc0, !PT ;  /* 0x0000ffff26027812 */ /* 0x000fe200078ec0ff */
[----:B------:R-:W-:Y:S01]  /*01a0*/  IMAD R3, R3, 0x1556, RZ ;  /* 0x0000155603037824 */ /* 0x000fe200078e02ff */
[----:B------:R-:W-:Y:S01]  /*01b0*/  LOP3.LUT R0, R24, 0xffff, RZ, 0xc0, !PT ;  /* 0x0000ffff18007812 */ /* 0x000fe200078ec0ff */
[----:B--2---:R-:W-:Y:S01]  /*01c0*/  IMAD R25, R34, 0x2, R41 ;  /* 0x0000000222197824 */ /* 0x004fe200078e0229 */
[----:B------:R-:W-:Y:S01]  /*01d0*/  IADD3 R17, PT, PT, R24, 0x1, RZ ;  /* 0x0000000118117810 */ /* 0x000fe20007ffe0ff */
[----:B------:R-:W-:Y:S01]  /*01e0*/  IMAD R15, R2, 0x5556, RZ ;  /* 0x00005556020f7824 */ /* 0x000fe200078e02ff */
[----:B------:R-:W-:Y:S01]  /*01f0*/  SHF.R.U32.HI R33, RZ, 0x10, R3 ;  /* 0x00000010ff217819 */ /* 0x000fe20000011603 */
[----:B------:R-:W-:Y:S01]  /*0200*/  IMAD R0, R0, 0x4445, RZ ;  /* 0x0000444500007824 */ /* 0x000fe200078e02ff */
[----:B------:R-:W-:Y:S01]  /*0210*/  LOP3.LUT R2, R17, 0xffff, RZ, 0xc0, !PT ;  /* 0x0000ffff11027812 */ /* 0x000fe200078ec0ff */
[C---:B------:R-:W-:Y:S01]  /*0220*/  IMAD.SHL.U32 R5, R25.reuse, 0x8, RZ ;  /* 0x0000000819057824 */ /* 0x040fe200078e00ff */
[----:B------:R-:W-:Y:S01]  /*0230*/  SHF.R.U32.HI R15, RZ, 0x10, R15 ;  /* 0x00000010ff0f7819 */ /* 0x000fe2000001160f */
[----:B------:R-:W-:Y:S01]  /*0240*/  IMAD.SHL.U32 R40, R25, 0x2, RZ ;  /* 0x0000000219287824 */ /* 0x000fe200078e00ff */
[--C-:B------:R-:W-:Y:S01]  /*0250*/  SHF.R.U32.HI R14, RZ, 0x13, R0.reuse ;  /* 0x00000013ff0e7819 */ /* 0x100fe20000011600 */
[----:B------:R-:W-:Y:S01]  /*0260*/  IMAD R2, R2, 0x8889, RZ ;  /* 0x0000888902027824 */ /* 0x000fe200078e02ff */
[----:B------:R-:W-:Y:S01]  /*0270*/  SHF.R.U32.HI R55, RZ, 0x15, R0 ;  /* 0x00000015ff377819 */ /* 0x000fe20000011600 */
[----:B------:R-:W-:Y:S01]  /*0280*/  IMAD R37, R41, 0xf0, R24 ;  /* 0x000000f029257824 */ /* 0x000fe200078e0218 */
[----:B------:R-:W-:Y:S01]  /*0290*/  ISETP.GE.U32.AND P0, PT, R4, 0xc, PT ;  /* 0x0000000c0400780c */ /* 0x000fe20003f06070 */
[C---:B------:R-:W-:Y:S01]  /*02a0*/  IMAD.IADD R6, R5.reuse, 0x1, R14 ;  /* 0x0000000105067824 */ /* 0x040fe200078e020e */
[--C-:B------:R-:W-:Y:S01]  /*02b0*/  SHF.R.U32.HI R16, RZ, 0x14, R2.reuse ;  /* 0x00000014ff107819 */ /* 0x100fe20000011602 */
[----:B------:R-:W-:Y:S01]  /*02c0*/  IMAD.IADD R0, R40, 0x1, R55 ;  /* 0x0000000128007824 */ /* 0x000fe200078e0237 */
[----:B------:R-:W-:Y:S01]  /*02d0*/  SHF.R.U32.HI R51, RZ, 0x16, R2 ;  /* 0x00000016ff337819 */ /* 0x000fe20000011602 */
[----:B------:R-:W-:Y:S01]  /*02e0*/  IMAD R53, R34, 0x1e0, R37 ;  /* 0x000001e022357824 */ /* 0x000fe200078e0225 */
[----:B------:R-:W-:Y:S01]  /*02f0*/  ISETP.GT.U32.AND P5, PT, R6, 0x3f, PT ;  /* 0x0000003f0600780c */ /* 0x000fe20003fa4070 */
[----:B------:R-:W-:Y:S01]  /*0300*/  IMAD.IADD R3, R5, 0x1, R16 ;  /* 0x0000000105037824 */ /* 0x000fe200078e0210 */
[----:B------:R-:W-:Y:S01]  /*0310*/  ISETP.GT.U32.OR P6, PT, R37, 0x1df, P4 ;  /* 0x000001df2500780c */ /* 0x000fe200027c4470 */
[----:B------:R-:W-:Y:S01]  /*0320*/  IMAD.SHL.U32 R42, R25, 0x20, RZ ;  /* 0x00000020192a7824 */ /* 0x000fe200078e00ff */
[----:B------:R-:W-:Y:S01]  /*0330*/  ISETP.GT.U32.OR P5, PT, R0, 0xf, P5 ;  /* 0x0000000f0000780c */ /* 0x000fe20002fa4470 */
[----:B------:R-:W-:Y:S01]  /*0340*/  VIADD R18, R24, 0x2 ;  /* 0x0000000218127836 */ /* 0x000fe20000000000 */
[----:B------:R-:W-:Y:S01]  /*0350*/  ISETP.GT.U32.AND P3, PT, R3, 0x3f, PT ;  /* 0x0000003f0300780c */ /* 0x000fe20003f64070 */
[----:B------:R-:W-:Y:S01]  /*0360*/  VIADD R3, R38, 0x3 ;  /* 0x0000000326037836 */ /* 0x000fe20000000000 */
[C---:B------:R-:W-:Y:S01]  /*0370*/  IADD3 R0, PT, PT, R40.reuse, R51, RZ ;  /* 0x0000003328007210 */ /* 0x040fe20007ffe0ff */
[----:B------:R-:W-:Y:S01]  /*0380*/  IMAD.IADD R2, R40, 0x1, R33 ;  /* 0x0000000128027824 */ /* 0x000fe200078e0221 */
[----:B------:R-:W-:Y:S01]  /*0390*/  ISETP.GT.U32.OR P5, PT, R53, 0x77f, P5 ;  /* 0x0000077f3500780c */ /* 0x000fe20002fa4470 */
[----:B------:R-:W-:Y:S01]  /*03a0*/  IMAD R27, R41, 0x60, R38 ;  /* 0x00000060291b7824 */ /* 0x000fe200078e0226 */
[----:B------:R-:W-:Y:S01]  /*03b0*/  ISETP.GT.U32.OR P3, PT, R0, 0xf, P3 ;  /* 0x0000000f0000780c */ /* 0x000fe20001f64470 */
[----:B------:R-:W-:Y:S01]  /*03c0*/  VIADD R32, R24, 0x3 ;  /* 0x0000000318207836 */ /* 0x000fe20000000000 */
[----:B------:R-:W-:Y:S01]  /*03d0*/  LOP3.LUT R0, R3, 0xffff, RZ, 0xc0, !PT ;  /* 0x0000ffff03007812 */ /* 0x000fe200078ec0ff */
[----:B------:R-:W-:Y:S01]  /*03e0*/  IMAD R35, R34, 0xc0, R27 ;  /* 0x000000c022237824 */ /* 0x000fe200078e021b */
[----:B------:R-:W-:Y:S01]  /*03f0*/  IADD3 R6, PT, PT, R42, R15, RZ ;  /* 0x0000000f2a067210 */ /* 0x000fe20007ffe0ff */
[----:B------:R-:W-:Y:S01]  /*0400*/  VIADD R20, R24, 0x4 ;  /* 0x0000000418147836 */ /* 0x000fe20000000000 */
[----:B------:R-:W-:Y:S01]  /*0410*/  PLOP3.LUT P6, PT, P5, P6, PT, 0xf8, 0x8f ;  /* 0x00000000008f781c */ /* 0x000fe20002fcdf70 */
[----:B------:R-:W-:Y:S01]  /*0420*/  IMAD R13, R0, 0xaab, RZ ;  /* 0x00000aab000d7824 */ /* 0x000fe200078e02ff */
[----:B------:R-:W-:Y:S01]  /*0430*/  LOP3.LUT R0, R18, 0xffff, RZ, 0xc0, !PT ;  /* 0x0000ffff12007812 */ /* 0x000fe200078ec0ff */
[C---:B------:R-:W-:Y:S01]  /*0440*/  VIADD R29, R24.reuse, 0x5 ;  /* 0x00000005181d7836 */ /* 0x040fe20000000000 */
[----:B------:R-:W-:Y:S01]  /*0450*/  ISETP.GT.U32.OR P5, PT, R37, 0x1de, P4 ;  /* 0x000001de2500780c */ /* 0x000fe200027a4470 */
[----:B------:R-:W-:Y:S01]  /*0460*/  VIADD R23, R24, 0x7 ;  /* 0x0000000718177836 */ /* 0x000fe20000000000 */
[----:B------:R-:W-:Y:S01]  /*0470*/  ISETP.GT.U32.OR P3, PT, R53, 0x77e, P3 ;  /* 0x0000077e3500780c */ /* 0x000fe20001f64470 */
[----:B------:R-:W-:Y:S01]  /*0480*/  IMAD R0, R0, 0x8889, RZ ;  /* 0x0000888900007824 */ /* 0x000fe200078e02ff */
[----:B------:R-:W-:Y:S01]  /*0490*/  ISETP.GT.U32.AND P2, PT, R6, 0xff, PT ;  /* 0x000000ff0600780c */ /* 0x000fe20003f44070 */
[----:B------:R-:W-:Y:S01]  /*04a0*/  UIADD3 UR5, UPT, UPT, UR5, 0x1e00, URZ ;  /* 0x00001e0005057890 */ /* 0x000fe2000fffe0ff */
[----:B------:R-:W-:Y:S01]  /*04b0*/  SHF.R.U32.HI R13, RZ, 0x11, R13 ;  /* 0x00000011ff0d7819 */ /* 0x000fe2000001160d */
[----:B----4-:R-:W-:Y:S01]  /*04c0*/  ULEA UR7, UR8, UR7, 0x18 ;  /* 0x0000000708077291 */ /* 0x010fe2000f8ec0ff */
[----:B------:R-:W-:Y:S01]  /*04d0*/  PLOP3.LUT P3, PT, P3, P5, PT, 0xf8, 0x8f ;  /* 0x00000000008f781c */ /* 0x000fe20001f6bf70 */
[----:B------:R-:W-:Y:S01]  /*04e0*/  ULEA UR5, UR6, UR5, 0x18 ;  /* 0x0000000506057291 */ /* 0x000fe2000f8ec0ff */
[----:B------:R-:W-:-:S02]  /*04f0*/  ISETP.GT.U32.OR P2, PT, R2, 0xf, P2 ;  /* 0x0000000f0200780c */ /* 0x000fc40001744470 */
[----:B------:R-:W-:Y:S02]  /*0500*/  ISETP.GT.U32.AND P5, PT, R4, 0x17, PT ;  /* 0x000000170400780c */ /* 0x000fe40003fa4070 */
[----:B------:R-:W-:Y:S02]  /*0510*/  ISETP.GT.U32.AND P1, PT, R6, 0xfe, PT ;  /* 0x000000fe0600780c */ /* 0x000fe40003f24070 */
[----:B------:R-:W-:Y:S02]  /*0520*/  IADD3 R2, PT, PT, R40, R13, RZ ;  /* 0x0000000d28027210 */ /* 0x000fe40007ffe0ff */
[----:B------:R-:W-:Y:S02]  /*0530*/  SEL R22, R38, R7, !P0 ;  /* 0x0000000726167207 */ /* 0x000fe40004000000 */
[----:B------:R-:W-:Y:S02]  /*0540*/  ISETP.GT.U32.OR P0, PT, R27, 0xbf, P5 ;  /* 0x000000bf1b00780c */ /* 0x000fe40002f04470 */
[----:B------:R-:W-:-:S02]  /*0550*/  ISETP.GT.U32.OR P2, PT, R35, 0x2ff, P2 ;  /* 0x000002ff2300780c */ /* 0x000fc40001744470 */
[--C-:B------:R-:W-:Y:S02]  /*0560*/  SHF.R.U32.HI R39, RZ, 0x14, R0.reuse ;  /* 0x00000014ff277819 */ /* 0x100fe40000011600 */
[----:B------:R-:W-:Y:S02]  /*0570*/  ISETP.GT.U32.OR P1, PT, R2, 0xf, P1 ;  /* 0x0000000f0200780c */ /* 0x000fe40000f24470 */
[----:B------:R-:W-:Y:S01]  /*0580*/  PLOP3.LUT P0, PT, P2, P0, PT, 0xf8, 0x8f ;  /* 0x00000000008f781c */ /* 0x000fe20001701f70 */
[----:B------:R-:W-:Y:S01]  /*0590*/  IMAD.IADD R2, R5, 0x1, R39 ;  /* 0x0000000105027824 */ /* 0x000fe200078e0227 */
[----:B------:R-:W-:Y:S02]  /*05a0*/  SHF.R.U32.HI R47, RZ, 0x16, R0 ;  /* 0x00000016ff2f7819 */ /* 0x000fe40000011600 */
[----:B------:R-:W-:Y:S02]  /*05b0*/  ISETP.GT.U32.OR P2, PT, R27, 0xbc, P5 ;  /* 0x000000bc1b00780c */ /* 0x000fe40002f44470 */
[----:B------:R-:W-:Y:S01]  /*05c0*/  ISETP.GT.U32.OR P1, PT, R35, 0x2fc, P1 ;  /* 0x000002fc2300780c */ /* 0x000fe20000f24470 */
[----:B------:R-:W-:Y:S01]  /*05d0*/  IMAD.IADD R0, R40, 0x1, R47 ;  /* 0x0000000128007824 */ /* 0x000fe200078e022f */
[----:B------:R-:W-:-:S02]  /*05e0*/  P2R R64, PR, RZ, 0x8 ;  /* 0x00000008ff407803 */ /* 0x000fc40000000000 */
[----:B------:R-:W-:Y:S02]  /*05f0*/  PLOP3.LUT P1, PT, P1, P2, PT, 0xf8, 0x8f ;  /* 0x00000000008f781c */ /* 0x000fe40000f25f70 */
[----:B------:R-:W-:Y:S02]  /*0600*/  ISETP.GT.U32.AND P2, PT, R2, 0x3f, PT ;  /* 0x0000003f0200780c */ /* 0x000fe40003f44070 */
[----:B------:R-:W-:Y:S02]  /*0610*/  ISETP.GT.U32.OR P3, PT, R37, 0x1dd, P4 ;  /* 0x000001dd2500780c */ /* 0x000fe40002764470 */
[----:B------:R-:W-:Y:S02]  /*0620*/  ISETP.GT.U32.OR P2, PT, R0, 0xf, P2 ;  /* 0x0000000f0000780c */ /* 0x000fe40001744470 */
[----:B------:R-:W-:Y:S02]  /*0630*/  LOP3.LUT R0, R32, 0xffff, RZ, 0xc0, !PT ;  /* 0x0000ffff20007812 */ /* 0x000fe400078ec0ff */
[----:B------:R-:W-:-:S02]  /*0640*/  ISETP.GT.U32.OR P2, PT, R53, 0x77d, P2 ;  /* 0x0000077d3500780c */ /* 0x000fc40001744470 */
[----:B------:R-:W-:Y:S01]  /*0650*/  IADD3 R28, PT, PT, R24, 0x6, RZ ;  /* 0x00000006181c7810 */ /* 0x000fe20007ffe0ff */
[----:B------:R-:W-:Y:S01]  /*0660*/  IMAD R0, R0, 0x8889, RZ ;  /* 0x0000888900007824 */ /* 0x000fe200078e02ff */
[----:B------:R-:W-:Y:S02]  /*0670*/  PLOP3.LUT P2, PT, P2, P3, PT, 0xf8, 0x8f ;  /* 0x00000000008f781c */ /* 0x000fe40001747f70 */
[----:B------:R-:W-:Y:S02]  /*0680*/  ISETP.GT.U32.OR P3, PT, R37, 0x1dc, P4 ;  /* 0x000001dc2500780c */ /* 0x000fe40002764470 */
[--C-:B------:R-:W-:Y:S02]  /*0690*/  SHF.R.U32.HI R36, RZ, 0x14, R0.reuse ;  /* 0x00000014ff247819 */ /* 0x100fe40000011600 */
[----:B------:R-:W-:Y:S02]  /*06a0*/  SHF.R.U32.HI R7, RZ, 0x16, R0 ;  /* 0x00000016ff077819 */ /* 0x000fe40000011600 */
[----:B------:R-:W-:-:S02]  /*06b0*/  IADD3 R2, PT, PT, R5, R36, RZ ;  /* 0x0000002405027210 */ /* 0x000fc40007ffe0ff */
[----:B------:R-:W-:Y:S01]  /*06c0*/  P2R R63, PR, RZ, 0x4 ;  /* 0x00000004ff3f7803 */ /* 0x000fe20000000000 */
[----:B------:R-:W-:Y:S01]  /*06d0*/  IMAD.IADD R0, R40, 0x1, R7 ;  /* 0x0000000128007824 */ /* 0x000fe200078e0207 */
[----:B------:R-:W-:Y:S02]  /*06e0*/  ISETP.GT.U32.AND P2, PT, R2, 0x3f, PT ;  /* 0x0000003f0200780c */ /* 0x000fe40003f44070 */
[----:B------:R-:W-:Y:S02]  /*06f0*/  PRMT R49, R13, R48, 0x9 ;  /* 0x000000090d317416 */ /* 0x000fe40000000030 */
[----:B------:R-:W-:Y:S02]  /*0700*/  ISETP.GT.U32.OR P2, PT, R0, 0xf, P2 ;  /* 0x0000000f0000780c */ /* 0x000fe40001744470 */
[----:B------:R-:W-:Y:S02]  /*0710*/  LOP3.LUT R0, R20, 0xffff, RZ, 0xc0, !PT ;  /* 0x0000ffff14007812 */ /* 0x000fe400078ec0ff */
[----:B------:R-:W-:-:S02]  /*0720*/  ISETP.GT.U32.OR P2, PT, R53, 0x77c, P2 ;  /* 0x0000077c3500780c */ /* 0x000fc40001744470 */
[----:B------:R-:W-:Y:S01]  /*0730*/  PRMT R39, R39, 0x9910, RZ ;  /* 0x0000991027277816 */ /* 0x000fe200000000ff */
[----:B------:R-:W-:Y:S01]  /*0740*/  IMAD R0, R0, 0x8889, RZ ;  /* 0x0000888900007824 */ /* 0x000fe200078e02ff */
[----:B------:R-:W-:Y:S02]  /*0750*/  PLOP3.LUT P2, PT, P2, P3, PT, 0xf8, 0x8f ;  /* 0x00000000008f781c */ /* 0x000fe40001747f70 */
[----:B------:R-:W-:Y:S01]  /*0760*/  ISETP.GT.U32.OR P3, PT, R37, 0x1db, P4 ;  /* 0x000001db2500780c */ /* 0x000fe20002764470 */
[----:B------:R-:W-:Y:S01]  /*0770*/  IMAD R39, R39, 0x1e, RZ ;  /* 0x0000001e27277824 */ /* 0x000fe200078e02ff */
[--C-:B------:R-:W-:Y:S02]  /*0780*/  SHF.R.U32.HI R19, RZ, 0x14, R0.reuse ;  /* 0x00000014ff137819 */ /* 0x100fe40000011600 */
[----:B------:R-:W-:Y:S01]  /*0790*/  SHF.R.U32.HI R8, RZ, 0x16, R0 ;  /* 0x00000016ff087819 */ /* 0x000fe20000011600 */
[----:B------:R-:W-:Y:S01]  /*07a0*/  IMAD.MOV R39, RZ, RZ, -R39 ;  /* 0x000000ffff277224 */ /* 0x000fe200078e0a27 */
[----:B------:R-:W-:Y:S01]  /*07b0*/  P2R R62, PR, RZ, 0x4 ;  /* 0x00000004ff3e7803 */ /* 0x000fe20000000000 */
[----:B------:R-:W-:Y:S01]  /*07c0*/  IMAD.IADD R2, R5, 0x1, R19 ;  /* 0x0000000105027824 */ /* 0x000fe200078e0213 */
[----:B------:R-:W-:-:S02]  /*07d0*/  IADD3 R0, PT, PT, R40, R8, RZ ;  /* 0x0000000828007210 */ /* 0x000fc40007ffe0ff */
[----:B------:R-:W-:Y:S02]  /*07e0*/  P2R R65, PR, RZ, 0x40 ;  /* 0x00000040ff417803 */ /* 0x000fe40000000000 */
[----:B------:R-:W-:-:S04]  /*07f0*/  ISETP.GT.U32.AND P2, PT, R2, 0x3f, PT ;  /* 0x0000003f0200780c */ /* 0x000fc80003f44070 */
[----:B------:R-:W-:Y:S02]  /*0800*/  ISETP.GT.U32.OR P2, PT, R0, 0xf, P2 ;  /* 0x0000000f0000780c */ /* 0x000fe40001744470 */
[----:B------:R-:W-:Y:S02]  /*0810*/  LOP3.LUT R0, R29, 0xffff, RZ, 0xc0, !PT ;  /* 0x0000ffff1d007812 */ /* 0x000fe400078ec0ff */
[----:B------:R-:W-:-:S03]  /*0820*/  ISETP.GT.U32.OR P2, PT, R53, 0x77b, P2 ;  /* 0x0000077b3500780c */ /* 0x000fc60001744470 */
[----:B------:R-:W-:Y:S01]  /*0830*/  IMAD R0, R0, 0x8889, RZ ;  /* 0x0000888900007824 */ /* 0x000fe200078e02ff */
[----:B------:R-:W-:Y:S02]  /*0840*/  PLOP3.LUT P2, PT, P2, P3, PT, 0xf8, 0x8f ;  /* 0x00000000008f781c */ /* 0x000fe40001747f70 */
[----:B------:R-:W-:Y:S02]  /*0850*/  ISETP.GT.U32.OR P3, PT, R37, 0x1da, P4 ;  /* 0x000001da2500780c */ /* 0x000fe40002764470 */
[--C-:B------:R-:W-:Y:S02]  /*0860*/  SHF.R.U32.HI R30, RZ, 0x14, R0.reuse ;  /* 0x00000014ff1e7819 */ /* 0x100fe40000011600 */
[----:B------:R-:W-:Y:S02]  /*0870*/  SHF.R.U32.HI R9, RZ, 0x16, R0 ;  /* 0x00000016ff097819 */ /* 0x000fe40000011600 */
[----:B------:R-:W-:Y:S01]  /*0880*/  P2R R61, PR, RZ, 0x4 ;  /* 0x00000004ff3d7803 */ /* 0x000fe20000000000 */
[----:B------:R-:W-:Y:S01]  /*0890*/  IMAD.IADD R2, R5, 0x1, R30 ;  /* 0x0000000105027824 */ /* 0x000fe200078e021e */
[----:B------:R-:W-:Y:S01]  /*08a0*/  ISETP.GT.U32.AND P4, PT, R4, 0x19, PT ;  /* 0x000000190400780c */ /* 0x000fe20003f84070 */
[----:B------:R-:W-:-:S02]  /*08b0*/  IMAD.IADD R0, R40, 0x1, R9 ;  /* 0x0000000128007824 */ /* 0x000fc400078e0209 */
[----:B------:R-:W-:Y:S01]  /*08c0*/  VIADD R4, R38, 0x1 ;  /* 0x0000000126047836 */ /* 0x000fe20000000000 */
        /* <DEDUP_REMOVED lines=10> */
[----:B------:R-:W-:-:S02]  /*0970*/  IMAD.IADD R2, R5, 0x1, R31 ;  /* 0x0000000105027824 */ /* 0x000fc400078e021f */
[----:B------:R-:W-:-:S03]  /*0980*/  IMAD.IADD R0, R40, 0x1, R10 ;  /* 0x0000000128007824 */ /* 0x000fc600078e020a */
        /* <DEDUP_REMOVED lines=9> */
[----:B------:R-:W-:Y:S02]  /*0a20*/  IADD3 R2, PT, PT, R5, R21, RZ ;  /* 0x0000001505027210 */ /* 0x000fe40007ffe0ff */
[----:B------:R-:W-:Y:S01]  /*0a30*/  P2R R59, PR, RZ, 0x4 ;  /* 0x00000004ff3b7803 */ /* 0x000fe20000000000 */
[----:B------:R-:W-:Y:S01]  /*0a40*/  IMAD.IADD R0, R40, 0x1, R11 ;  /* 0x0000000128007824 */ /* 0x000fe200078e020b */
[----:B------:R-:W-:-:S04]  /*0a50*/  ISETP.GT.U32.AND P2, PT, R2, 0x3f, PT ;  /* 0x0000003f0200780c */ /* 0x000fc80003f44070 */
[----:B------:R-:W-:Y:S01]  /*0a60*/  ISETP.GT.U32.OR P2, PT, R0, 0xf, P2 ;  /* 0x0000000f0000780c */ /* 0x000fe20001744470 */
[----:B------:R-:W-:-:S03]  /*0a70*/  VIADD R0, R24, 0x8 ;  /* 0x0000000818007836 */ /* 0x000fc60000000000 */
[----:B------:R-:W-:Y:S02]  /*0a80*/  ISETP.GT.U32.OR P2, PT, R53, 0x778, P2 ;  /* 0x000007783500780c */ /* 0x000fe40001744470 */
[----:B------:R-:W-:Y:S02]  /*0a90*/  LOP3.LUT R2, R0, 0xffff, RZ, 0xc0, !PT ;  /* 0x0000ffff00027812 */ /* 0x000fe400078ec0ff */
[----:B------:R-:W-:Y:S02]  /*0aa0*/  PLOP3.LUT P2, PT, P2, P3, PT, 0xf8, 0x8f ;  /* 0x00000000008f781c */ /* 0x000fe40001747f70 */
[----:B------:R-:W-:Y:S01]  /*0ab0*/  ISETP.GT.U32.OR P3, PT, R37, 0x1d7, P4 ;  /* 0x000001d72500780c */ /* 0x000fe20002764470 */
[----:B------:R-:W-:Y:S01]  /*0ac0*/  IMAD R2, R2, 0x8889, RZ ;  /* 0x0000888902027824 */ /* 0x000fe200078e02ff */
[----:B------:R-:W-:Y:S02]  /*0ad0*/  P2R R57, PR, RZ, 0x4 ;  /* 0x00000004ff397803 */ /* 0x000fe40000000000 */
[----:B------:R-:W-:-:S02]  /*0ae0*/  ISETP.GT.U32.OR P4, PT, R27, 0xbe, P5 ;  /* 0x000000be1b00780c */ /* 0x000fc40002f84470 */
[--C-:B------:R-:W-:Y:S02]  /*0af0*/  SHF.R.U32.HI R26, RZ, 0x14, R2.reuse ;  /* 0x00000014ff1a7819 */ /* 0x100fe40000011602 */
[----:B------:R-:W-:Y:S02]  /*0b00*/  SHF.R.U32.HI R12, RZ, 0x16, R2 ;  /* 0x00000016ff0c7819 */ /* 0x000fe40000011602 */
[----:B------:R-:W-:Y:S01]  /*0b10*/  ISETP.GT.U32.OR P5, PT, R27, 0xbd, P5 ;  /* 0x000000bd1b00780c */ /* 0x000fe20002fa4470 */
[----:B------:R-:W-:Y:S01]  /*0b20*/  IMAD.IADD R5, R5, 0x1, R26 ;  /* 0x0000000105057824 */ /* 0x000fe200078e021a */
[----:B------:R-:W-:Y:S01]  /*0b30*/  IADD3 R2, PT, PT, R40, R12, RZ ;  /* 0x0000000c28027210 */ /* 0x000fe20007ffe0ff */
[----:B------:R-:W1:Y:S03]  /*0b40*/  S2R R27, SR_CTAID.Z ;  /* 0x00000000001b7919 */ /* 0x000e660000002700 */
[----:B------:R-:W-:-:S04]  /*0b50*/  ISETP.GT.U32.AND P2, PT, R5, 0x3f, PT ;  /* 0x0000003f0500780c */ /* 0x000fc80003f44070 */
[----:B------:R-:W-:Y:S02]  /*0b60*/  ISETP.GT.U32.OR P2, PT, R2, 0xf, P2 ;  /* 0x0000000f0200780c */ /* 0x000fe40001744470 */
[----:B------:R-:W-:Y:S02]  /*0b70*/  LOP3.LUT R2, R4, 0xffff, RZ, 0xc0, !PT ;  /* 0x0000ffff04027812 */ /* 0x000fe400078ec0ff */
[C---:B------:R-:W-:Y:S02]  /*0b80*/  ISETP.GT.U32.OR P2, PT, R53.reuse, 0x777, P2 ;  /* 0x000007773500780c */ /* 0x040fe40001744470 */
[----:B------:R-:W-:Y:S01]  /*0b90*/  LEA R53, R53, UR9, 0x2 ;  /* 0x0000000935357c11 */ /* 0x000fe2000f8e10ff */
[C---:B------:R-:W-:Y:S01]  /*0ba0*/  IMAD R5, R2.reuse, 0x5556, RZ ;  /* 0x0000555602057824 */ /* 0x040fe200078e02ff */
[----:B------:R-:W-:Y:S01]  /*0bb0*/  PLOP3.LUT P2, PT, P2, P3, PT, 0xf8, 0x8f ;  /* 0x00000000008f781c */ /* 0x000fe20001747f70 */
[----:B------:R-:W-:-:S03]  /*0bc0*/  IMAD R43, R2, 0xaab, RZ ;  /* 0x00000aab022b7824 */ /* 0x000fc600078e02ff */
[----:B------:R-:W-:Y:S02]  /*0bd0*/  SHF.R.U32.HI R5, RZ, 0x10, R5 ;  /* 0x00000010ff057819 */ /* 0x000fe40000011605 */
[----:B------:R-:W-:-:S03]  /*0be0*/  SHF.R.U32.HI R43, RZ, 0x11, R43 ;  /* 0x00000011ff2b7819 */ /* 0x000fc6000001162b */
[----:B------:R-:W-:Y:S02]  /*0bf0*/  IMAD.IADD R6, R42, 0x1, R5 ;  /* 0x000000012a067824 */ /* 0x000fe400078e0205 */
[----:B------:R-:W-:Y:S01]  /*0c00*/  IMAD.IADD R2, R40, 0x1, R43 ;  /* 0x0000000128027824 */ /* 0x000fe200078e022b */
[----:B------:R-:W-:Y:S02]  /*0c10*/  PRMT R43, R43, R46, 0x9 ;  /* 0x000000092b2b7416 */ /* 0x000fe4000000002e */
[----:B------:R-:W-:Y:S01]  /*0c20*/  ISETP.GT.U32.AND P3, PT, R6, 0xff, PT ;  /* 0x000000ff0600780c */ /* 0x000fe20003f64070 */
[----:B-1----:R-:W-:-:S03]  /*0c30*/  IMAD R34, R27, 0x4, R34 ;  /* 0x000000041b227824 */ /* 0x002fc600078e0222 */
[----:B------:R-:W-:Y:S02]  /*0c40*/  ISETP.GT.U32.OR P3, PT, R2, 0xf, P3 ;  /* 0x0000000f0200780c */ /* 0x000fe40001f64470 */
[----:B------:R-:W-:Y:S02]  /*0c50*/  IADD3 R2, PT, PT, R38, 0x2, RZ ;  /* 0x0000000226027810 */ /* 0x000fe40007ffe0ff */
[----:B------:R-:W-:Y:S02]  /*0c60*/  ISETP.GT.U32.OR P3, PT, R35, 0x2fe, P3 ;  /* 0x000002fe2300780c */ /* 0x000fe40001f64470 */
[----:B------:R-:W-:Y:S02]  /*0c70*/  LOP3.LUT R6, R2, 0xffff, RZ, 0xc0, !PT ;  /* 0x0000ffff02067812 */ /* 0x000fe400078ec0ff */
[----:B------:R-:W-:-:S03]  /*0c80*/  PLOP3.LUT P3, PT, P3, P4, PT, 0xf8, 0x8f ;  /* 0x00000000008f781c */ /* 0x000fc60001f69f70 */
[C---:B------:R-:W-:Y:S02]  /*0c90*/  IMAD R44, R6.reuse, 0x5556, RZ ;  /* 0x00005556062c7824 */ /* 0x040fe400078e02ff */
[----:B------:R-:W-:-:S03]  /*0ca0*/  IMAD R37, R6, 0xaab, RZ ;  /* 0x00000aab06257824 */ /* 0x000fc600078e02ff */
[----:B------:R-:W-:Y:S01]  /*0cb0*/  SHF.R.U32.HI R6, RZ, 0x10, R44 ;  /* 0x00000010ff067819 */ /* 0x000fe2000001162c */
[----:B------:R-:W-:Y:S01]  /*0cc0*/  HFMA2 R44, -RZ, RZ, 0, 2.6702880859375e-05 ;  /* 0x000001c0ff2c7431 */ /* 0x000fe200000001ff */
[----:B------:R-:W-:-:S03]  /*0cd0*/  SHF.R.U32.HI R37, RZ, 0x11, R37 ;  /* 0x00000011ff257819 */ /* 0x000fc60000011625 */
[----:B------:R-:W-:Y:S02]  /*0ce0*/  IMAD.IADD R42, R42, 0x1, R6 ;  /* 0x000000012a2a7824 */ /* 0x000fe400078e0206 */
[----:B------:R-:W-:-:S03]  /*0cf0*/  IMAD.IADD R40, R40, 0x1, R37 ;  /* 0x0000000128287824 */ /* 0x000fc600078e0225 */
[----:B------:R-:W-:Y:S02]  /*0d00*/  ISETP.GT.U32.AND P4, PT, R42, 0xff, PT ;  /* 0x000000ff2a00780c */ /* 0x000fe40003f84070 */
[----:B------:R-:W1:Y:S02]  /*0d10*/  S2R R42, SR_CTAID.Y ;  /* 0x00000000002a7919 */ /* 0x000e640000002600 */
[----:B------:R-:W-:Y:S02]  /*0d20*/  ISETP.GT.U32.OR P4, PT, R40, 0xf, P4 ;  /* 0x0000000f2800780c */ /* 0x000fe40002784470 */
[----:B0-----:R-:W-:Y:S02]  /*0d30*/  PRMT R40, R1, 0x3340, R1 ;  /* 0x0000334001287816 */ /* 0x001fe40000000001 */
[----:B------:R-:W-:Y:S02]  /*0d40*/  ISETP.GT.U32.OR P4, PT, R35, 0x2fd, P4 ;  /* 0x000002fd2300780c */ /* 0x000fe40002784470 */
[----:B------:R-:W-:-:S02]  /*0d50*/  PRMT R13, R43, 0x5410, R40 ;  /* 0x000054102b0d7816 */ /* 0x000fc40000000028 */
[----:B------:R-:W-:Y:S02]  /*0d60*/  PLOP3.LUT P4, PT, P4, P5, PT, 0xf8, 0x8f ;  /* 0x00000000008f781c */ /* 0x000fe4000278bf70 */
[----:B------:R-:W-:Y:S01]  /*0d70*/  LEA R35, R35, UR5, 0x2 ;  /* 0x0000000523237c11 */ /* 0x000fe2000f8e10ff */
[----:B-1----:R-:W-:Y:S01]  /*0d80*/  IMAD R27, R25, 0x38, R42 ;  /* 0x00000038191b7824 */ /* 0x002fe200078e022a */
[----:B------:R-:W-:Y:S01]  /*0d90*/  PRMT R25, R45, 0x7610, R25 ;  /* 0x000076102d197816 */ /* 0x000fe20000000019 */
[----:B------:R-:W-:Y:S01]  /*0da0*/  IMAD.U32 R42, RZ, RZ, UR4 ;  /* 0x00000004ff2a7e24 */ /* 0x000fe2000f8e00ff */
[----:B------:R-:W-:Y:S01]  /*0db0*/  PRMT R45, R37, R46, 0x9 ;  /* 0x00000009252d7416 */ /* 0x000fe2000000002e */
[----:B------:R-:W-:Y:S01]  /*0dc0*/  IMAD R27, R27, R44, -0x71 ;  /* 0xffffff8f1b1b7424 */ /* 0x000fe200078e022c */
[----:B------:R-:W-:Y:S01]  /*0dd0*/  PRMT R44, R15, 0x9910, RZ ;  /* 0x000099100f2c7816 */ /* 0x000fe200000000ff */
[----:B------:R-:W0:Y:S01]  /*0de0*/  S2UR UR4, SR_CTAID.X ;  /* 0x00000000000479c3 */ /* 0x000e220000002500 */
[----:B------:R-:W-:-:S02]  /*0df0*/  PRMT R33, R33, R42, 0x9 ;  /* 0x0000000921217416 */ /* 0x000fc4000000002a */
[----:B------:R-:W-:Y:S02]  /*0e00*/  PRMT R42, R14, 0x9910, RZ ;  /* 0x000099100e2a7816 */ /* 0x000fe400000000ff */
[----:B------:R-:W-:Y:S02]  /*0e10*/  PRMT R14, R55, 0x9910, RZ ;  /* 0x00009910370e7816 */ /* 0x000fe400000000ff */
[----:B------:R-:W-:Y:S01]  /*0e20*/  PRMT R37, R33, 0x5410, R40 ;  /* 0x0000541021257816 */ /* 0x000fe20000000028 */
[----:B------:R-:W-:Y:S02]  /*0e30*/  IMAD.MOV.U32 R15, RZ, RZ, R42 ;  /* 0x000000ffff0f7224 */ /* 0x000fe400078e002a */
[----:B------:R-:W-:Y:S02]  /*0e40*/  IMAD.MOV.U32 R42, RZ, RZ, R44 ;  /* 0x000000ffff2a7224 */ /* 0x000fe400078e002c */
[----:B------:R-:W-:Y:S02]  /*0e50*/  IMAD R15, R15, 0x1e, RZ ;  /* 0x0000001e0f0f7824 */ /* 0x000fe400078e02ff */
[----:B------:R-:W-:-:S02]  /*0e60*/  IMAD R14, R14, 0x78, RZ ;  /* 0x000000780e0e7824 */ /* 0x000fc400078e02ff */
[----:B------:R-:W-:Y:S02]  /*0e70*/  IMAD.MOV R43, RZ, RZ, -R15 ;  /* 0x000000ffff2b7224 */ /* 0x000fe400078e0a0f */
[----:B------:R-:W-:Y:S01]  /*0e80*/  IMAD R33, R42, 0x3, RZ ;  /* 0x000000032a217824 */ /* 0x000fe200078e02ff */
[----:B------:R-:W-:Y:S02]  /*0e90*/  IADD3 R15, PT, PT, RZ, -R14, RZ ;  /* 0x8000000eff0f7210 */ /* 0x000fe40007ffe0ff */
[--C-:B------:R-:W-:Y:S01]  /*0ea0*/  PRMT R14, R45, 0x5410, R40.reuse ;  /* 0x000054102d0e7816 */ /* 0x100fe20000000028 */
[----:B------:R-:W-:Y:S01]  /*0eb0*/  IMAD.MOV R45, RZ, RZ, -R33 ;  /* 0x000000ffff2d7224 */ /* 0x000fe200078e0a21 */
[----:B------:R-:W-:Y:S01]  /*0ec0*/  PRMT R43, R43, 0x7710, RZ ;  /* 0x000077102b2b7816 */ /* 0x000fe200000000ff */
[----:B0-----:R-:W-:Y:S01]  /*0ed0*/  UIMAD UR4, UR4, 0x1c, URZ ;  /* 0x0000001c040478a4 */ /* 0x001fe2000f8e02ff */
[----:B------:R-:W-:Y:S02]  /*0ee0*/  PRMT R33, R15, 0x7710, RZ ;  /* 0x000077100f217816 */ /* 0x000fe400000000ff */
[----:B------:R-:W-:Y:S01]  /*0ef0*/  PRMT R15, R49, 0x5410, R40 ;  /* 0x00005410310f7816 */ /* 0x000fe20000000028 */
[C---:B------:R-:W-:Y:S01]  /*0f00*/  IMAD.IADD R56, R24.reuse, 0x1, R43 ;  /* 0x0000000118387824 */ /* 0x040fe200078e022b */
[----:B------:R-:W-:Y:S01]  /*0f10*/  PRMT R40, R51, 0x9910, RZ ;  /* 0x0000991033287816 */ /* 0x000fe200000000ff */
[----:B------:R-:W-:Y:S01]  /*0f20*/  IMAD.IADD R24, R24, 0x1, R33 ;  /* 0x0000000118187824 */ /* 0x000fe200078e0221 */
[----:B------:R-:W-:Y:S01]  /*0f30*/  LEA R33, R34, R41, 0x1 ;  /* 0x0000002922217211 */ /* 0x000fe200078e08ff */
[----:B------:R-:W-:Y:S01]  /*0f40*/  IMAD R34, R41, 0x78, R38 ;  /* 0x0000007829227824 */ /* 0x000fe200078e0226 */
[----:B------:R-:W-:Y:S01]  /*0f50*/  PRMT R41, R16, 0x9910, RZ ;  /* 0x0000991010297816 */ /* 0x000fe200000000ff */
[----:B------:R-:W-:Y:S01]  /*0f60*/  IMAD.MOV.U32 R16, RZ, RZ, R40 ;  /* 0x000000ffff107224 */ /* 0x000fe200078e0028 */
[----:B------:R-:W-:Y:S01]  /*0f70*/  PRMT R43, R36, 0x9910, RZ ;  /* 0x00009910242b7816 */ /* 0x000fe200000000ff */
[----:B------:R-:W-:Y:S01]  /*0f80*/  IMAD R33, R33, 0x480, RZ ;  /* 0x0000048021217824 */ /* 0x000fe200078e02ff */
[----:B------:R-:W-:Y:S01]  /*0f90*/  PRMT R40, R47, 0x9910, RZ ;  /* 0x000099102f287816 */ /* 0x000fe200000000ff */
[----:B------:R-:W-:Y:S01]  /*0fa0*/  IMAD.MOV.U32 R36, RZ, RZ, R41 ;  /* 0x000000ffff247224 */ /* 0x000fe200078e0029 */
[----:B------:R-:W-:Y:S01]  /*0fb0*/  PRMT R42, R7, 0x9910, RZ ;  /* 0x00009910072a7816 */ /* 0x000fe200000000ff */
[----:B------:R-:W-:Y:S01]  /*0fc0*/  IMAD R16, R16, 0x78, RZ ;  /* 0x0000007810107824 */ /* 0x000fe200078e02ff */
[----:B------:R-:W-:Y:S01]  /*0fd0*/  MOV R41, R43 ;  /* 0x0000002b00297202 */ /* 0x000fe20000000f00 */
[----:B------:R-:W-:Y:S01]  /*0fe0*/  IMAD R36, R36, 0x1e, RZ ;  /* 0x0000001e24247824 */ /* 0x000fe200078e02ff */
[----:B------:R-:W-:Y:S01]  /*0ff0*/  PRMT R49, R39, 0x7710, RZ ;  /* 0x0000771027317816 */ /* 0x000fe200000000ff */
[----:B------:R-:W-:Y:S01]  /*1000*/  IMAD.MOV R16, RZ, RZ, -R16 ;  /* 0x000000ffff107224 */ /* 0x000fe200078e0a10 */
[----:B------:R-:W-:Y:S01]  /*1010*/  PRMT R45, R45, 0x7710, RZ ;  /* 0x000077102d2d7816 */ /* 0x000fe200000000ff */
[----:B------:R-:W-:Y:S01]  /*1020*/  IMAD.MOV R52, RZ, RZ, -R36 ;  /* 0x000000ffff347224 */ /* 0x000fe200078e0a24 */
[----:B------:R-:W-:Y:S01]  /*1030*/  LOP3.LUT R56, R56, 0xffff, RZ, 0xc0, !PT ;  /* 0x0000ffff38387812 */ /* 0x000fe200078ec0ff */
[----:B------:R-:W-:Y:S01]  /*1040*/  IMAD R36, R40, 0x78, RZ ;  /* 0x0000007828247824 */ /* 0x000fe200078e02ff */
[----:B------:R-:W-:Y:S01]  /*1050*/  PRMT R16, R16, 0x7710, RZ ;  /* 0x0000771010107816 */ /* 0x000fe200000000ff */
[----:B------:R-:W-:Y:S01]  /*1060*/  IMAD R40, R42, 0x78, RZ ;  /* 0x000000782a287824 */ /* 0x000fe200078e02ff */
[----:B------:R-:W-:Y:S01]  /*1070*/  PRMT R52, R52, 0x7710, RZ ;  /* 0x0000771034347816 */ /* 0x000fe200000000ff */
[----:B------:R-:W-:Y:S01]  /*1080*/  IMAD R41, R41, 0x1e, RZ ;  /* 0x0000001e29297824 */ /* 0x000fe200078e02ff */
[----:B------:R-:W-:Y:S01]  /*1090*/  PRMT R42, R10, 0x9910, RZ ;  /* 0x000099100a2a7816 */ /* 0x000fe200000000ff */
[C---:B------:R-:W-:Y:S01]  /*10a0*/  IMAD.IADD R16, R17.reuse, 0x1, R16 ;  /* 0x0000000111107824 */ /* 0x040fe200078e0210 */
[----:B------:R-:W-:Y:S01]  /*10b0*/  IADD3 R52, PT, PT, R17, R52, RZ ;  /* 0x0000003411347210 */ /* 0x000fe20007ffe0ff */
[----:B------:R-:W-:Y:S01]  /*10c0*/  IMAD.MOV R17, RZ, RZ, -R36 ;  /* 0x000000ffff117224 */ /* 0x000fe200078e0a24 */
[----:B------:R-:W-:Y:S01]  /*10d0*/  IADD3 R41, PT, PT, RZ, -R41, RZ ;  /* 0x80000029ff297210 */ /* 0x000fe20007ffe0ff */
[----:B------:R-:W-:Y:S01]  /*10e0*/  IMAD.MOV R40, RZ, RZ, -R40 ;  /* 0x000000ffff287224 */ /* 0x000fe200078e0a28 */
[----:B------:R-:W-:Y:S01]  /*10f0*/  PRMT R36, R19, 0x9910, RZ ;  /* 0x0000991013247816 */ /* 0x000fe200000000ff */
[----:B------:R-:W-:Y:S01]  /*1100*/  IMAD.IADD R49, R18, 0x1, R49 ;  /* 0x0000000112317824 */ /* 0x000fe200078e0231 */
[----:B------:R-:W-:Y:S01]  /*1110*/  PRMT R17, R17, 0x7710, RZ ;  /* 0x0000771011117816 */ /* 0x000fe200000000ff */
[----:B------:R-:W-:Y:S01]  /*1120*/  IMAD.IADD R38, R38, 0x1, R45 ;  /* 0x0000000126267824 */ /* 0x000fe200078e022d */
[----:B------:R-:W-:Y:S01]  /*1130*/  PRMT R39, R40, 0x7710, RZ ;  /* 0x0000771028277816 */ /* 0x000fe200000000ff */
[----:B------:R-:W-:Y:S01]  /*1140*/  VIADD R34, R34, UR7 ;  /* 0x0000000722227c36 */ /* 0x000fe20008000000 */
[----:B------:R-:W-:Y:S01]  /*1150*/  PRMT R41, R41, 0x7710, RZ ;  /* 0x0000771029297816 */ /* 0x000fe200000000ff */
[----:B------:R-:W-:Y:S01]  /*1160*/  IMAD.IADD R17, R18, 0x1, R17 ;  /* 0x0000000112117824 */ /* 0x000fe200078e0211 */
[----:B------:R-:W-:Y:S01]  /*1170*/  PRMT R40, R30, 0x9910, RZ ;  /* 0x000099101e287816 */ /* 0x000fe200000000ff */
[C---:B------:R-:W-:Y:S01]  /*1180*/  IMAD.IADD R18, R32.reuse, 0x1, R39 ;  /* 0x0000000120127824 */ /* 0x040fe200078e0227 */
[----:B------:R-:W-:Y:S01]  /*1190*/  IADD3 R46, PT, PT, R32, R41, RZ ;  /* 0x00000029202e7210 */ /* 0x000fe20007ffe0ff */
[----:B------:R-:W-:Y:S01]  /*11a0*/  IMAD.MOV.U32 R30, RZ, RZ, R36 ;  /* 0x000000ffff1e7224 */ /* 0x000fe200078e0024 */
[----:B------:R-:W-:-:S02]  /*11b0*/  PRMT R32, R8, 0x9910, RZ ;  /* 0x0000991008207816 */ /* 0x000fc400000000ff */
[----:B------:R-:W-:Y:S01]  /*11c0*/  PRMT R39, R9, 0x9910, RZ ;  /* 0x0000991009277816 */ /* 0x000fe200000000ff */
[----:B------:R-:W-:Y:S01]  /*11d0*/  IMAD R30, R30, 0x1e, RZ ;  /* 0x0000001e1e1e7824 */ /* 0x000fe200078e02ff */
[----:B------:R-:W-:Y:S01]  /*11e0*/  PRMT R36, R31, 0x9910, RZ ;  /* 0x000099101f247816 */ /* 0x000fe200000000ff */
[----:B------:R-:W-:Y:S01]  /*11f0*/  IMAD.MOV.U32 R19, RZ, RZ, R32 ;  /* 0x000000ffff137224 */ /* 0x000fe200078e0020 */
[----:B------:R-:W-:Y:S01]  /*1200*/  MOV R32, R40 ;  /* 0x0000002800207202 */ /* 0x000fe20000000f00 */
[----:B------:R-:W-:Y:S01]  /*1210*/  IMAD.MOV.U32 R31, RZ, RZ, R39 ;  /* 0x000000ffff1f7224 */ /* 0x000fe200078e0027 */
[----:B------:R-:W-:Y:S01]  /*1220*/  LOP3.LUT R38, R38, 0xffff, RZ, 0xc0, !PT ;  /* 0x0000ffff26267812 */ /* 0x000fe200078ec0ff */
[----:B------:R-:W-:Y:S01]  /*1230*/  IMAD R19, R19, 0x78, RZ ;  /* 0x0000007813137824 */ /* 0x000fe200078e02ff */
[----:B------:R-:W-:Y:S01]  /*1240*/  LOP3.LUT R49, R49, 0xffff, RZ, 0xc0, !PT ;  /* 0x0000ffff31317812 */ /* 0x000fe200078ec0ff */
[----:B------:R-:W-:Y:S01]  /*1250*/  IMAD.MOV R41, RZ, RZ, -R30 ;  /* 0x000000ffff297224 */ /* 0x000fe200078e0a1e */
[----:B------:R-:W-:Y:S01]  /*1260*/  LOP3.LUT R52, R52, 0xffff, RZ, 0xc0, !PT ;  /* 0x0000ffff34347812 */ /* 0x000fe200078ec0ff */
[----:B------:R-:W-:Y:S01]  /*1270*/  IMAD.MOV R39, RZ, RZ, -R19 ;  /* 0x000000ffff277224 */ /* 0x000fe200078e0a13 */
[----:B------:R-:W-:Y:S01]  /*1280*/  LOP3.LUT R46, R46, 0xffff, RZ, 0xc0, !PT ;  /* 0x0000ffff2e2e7812 */ /* 0x000fe200078ec0ff */
[----:B------:R-:W-:Y:S01]  /*1290*/  IMAD R31, R31, 0x78, RZ ;  /* 0x000000781f1f7824 */ /* 0x000fe200078e02ff */
[----:B------:R-:W-:Y:S01]  /*12a0*/  PRMT R41, R41, 0x7710, RZ ;  /* 0x0000771029297816 */ /* 0x000fe200000000ff */
[----:B------:R-:W-:Y:S01]  /*12b0*/  IMAD R19, R32, 0x1e, RZ ;  /* 0x0000001e20137824 */ /* 0x000fe200078e02ff */
[----:B------:R-:W-:Y:S01]  /*12c0*/  PRMT R39, R39, 0x7710, RZ ;  /* 0x0000771027277816 */ /* 0x000fe200000000ff */
[----:B------:R-:W-:Y:S01]  /*12d0*/  IMAD.MOV.U32 R30, RZ, RZ, R42 ;  /* 0x000000ffff1e7224 */ /* 0x000fe200078e002a */
[----:B------:R-:W-:Y:S01]  /*12e0*/  IADD3 R32, PT, PT, RZ, -R31, RZ ;  /* 0x8000001fff207210 */ /* 0x000fe20007ffe0ff */
[----:B------:R-:W-:Y:S01]  /*12f0*/  IMAD.MOV R40, RZ, RZ, -R19 ;  /* 0x000000ffff287224 */ /* 0x000fe200078e0a13 */
[----:B------:R-:W-:Y:S01]  /*1300*/  PRMT R24, R24, 0x9910, RZ ;  /* 0x0000991018187816 */ /* 0x000fe200000000ff */
[----:B------:R-:W-:-:S02]  /*1310*/  IMAD.IADD R19, R20, 0x1, R39 ;  /* 0x0000000114137824 */ /* 0x000fc400078e0227 */
[----:B------:R-:W-:Y:S01]  /*1320*/  IMAD.IADD R31, R20, 0x1, R41 ;  /* 0x00000001141f7824 */ /* 0x000fe200078e0229 */
[----:B------:R-:W-:Y:S01]  /*1330*/  PRMT R20, R32, 0x7710, RZ ;  /* 0x0000771020147816 */ /* 0x000fe200000000ff */
[----:B------:R-:W-:Y:S01]  /*1340*/  IMAD R30, R30, 0x78, RZ ;  /* 0x000000781e1e7824 */ /* 0x000fe200078e02ff */
[----:B------:R-:W-:Y:S01]  /*1350*/  PRMT R32, R40, 0x7710, RZ ;  /* 0x0000771028207816 */ /* 0x000fe200000000ff */
[----:B------:R-:W-:Y:S01]  /*1360*/  IMAD R36, R36, 0x1e, RZ ;  /* 0x0000001e24247824 */ /* 0x000fe200078e02ff */
[----:B------:R-:W-:Y:S01]  /*1370*/  PRMT R40, R21, 0x9910, RZ ;  /* 0x0000991015287816 */ /* 0x000fe200000000ff */
[----:B------:R-:W-:Y:S01]  /*1380*/  IMAD.MOV R21, RZ, RZ, -R30 ;  /* 0x000000ffff157224 */ /* 0x000fe200078e0a1e */
[C---:B------:R-:W-:Y:S01]  /*1390*/  IADD3 R20, PT, PT, R29.reuse, R20, RZ ;  /* 0x000000141d147210 */ /* 0x040fe20007ffe0ff */
[----:B------:R-:W-:Y:S01]  /*13a0*/  IMAD.MOV R36, RZ, RZ, -R36 ;  /* 0x000000ffff247224 */ /* 0x000fe200078e0a24 */
[----:B------:R-:W-:Y:S01]  /*13b0*/  PRMT R41, R12, 0x9910, RZ ;  /* 0x000099100c297816 */ /* 0x000fe200000000ff */
[----:B------:R-:W-:Y:S01]  /*13c0*/  IMAD.IADD R32, R29, 0x1, R32 ;  /* 0x000000011d207824 */ /* 0x000fe200078e0220 */
[----:B------:R-:W-:Y:S01]  /*13d0*/  PRMT R21, R21, 0x7710, RZ ;  /* 0x0000771015157816 */ /* 0x000fe200000000ff */
[----:B------:R-:W-:Y:S01]  /*13e0*/  VIADD R42, R46, UR4 ;  /* 0x000000042e2a7c36 */ /* 0x000fe20008000000 */
[----:B------:R-:W-:Y:S01]  /*13f0*/  PRMT R39, R36, 0x7710, RZ ;  /* 0x0000771024277816 */ /* 0x000fe200000000ff */
[----:B------:R-:W-:Y:S01]  /*1400*/  IMAD.MOV.U32 R36, RZ, RZ, R41 ;  /* 0x000000ffff247224 */ /* 0x000fe200078e0029 */
[----:B------:R-:W-:Y:S01]  /*1410*/  MOV R30, R40 ;  /* 0x00000028001e7202 */ /* 0x000fe20000000f00 */
[C---:B------:R-:W-:Y:S01]  /*1420*/  IMAD.IADD R21, R28.reuse, 0x1, R21 ;  /* 0x000000011c157824 */ /* 0x040fe200078e0215 */
[----:B------:R-:W-:Y:S01]  /*1430*/  PRMT R29, R11, 0x9910, RZ ;  /* 0x000099100b1d7816 */ /* 0x000fe200000000ff */
[----:B------:R-:W-:Y:S01]  /*1440*/  IMAD.IADD R39, R28, 0x1, R39 ;  /* 0x000000011c277824 */ /* 0x000fe200078e0227 */
[----:B------:R-:W-:Y:S01]  /*1450*/  PRMT R40, R26, 0x9910, RZ ;  /* 0x000099101a287816 */ /* 0x000fe200000000ff */
[----:B------:R-:W-:-:S02]  /*1460*/  IMAD R28, R30, 0x1e, RZ ;  /* 0x0000001e1e1c7824 */ /* 0x000fc400078e02ff */
[----:B------:R-:W-:Y:S01]  /*1470*/  IMAD R26, R29, 0x78, RZ ;  /* 0x000000781d1a7824 */ /* 0x000fe200078e02ff */
[----:B------:R-:W-:Y:S01]  /*1480*/  MOV R30, R40 ;  /* 0x00000028001e7202 */ /* 0x000fe20000000f00 */
[----:B------:R-:W-:Y:S02]  /*1490*/  IMAD R29, R36, 0x78, RZ ;  /* 0x00000078241d7824 */ /* 0x000fe400078e02ff */
[----:B------:R-:W-:Y:S02]  /*14a0*/  IMAD.MOV R36, RZ, RZ, -R26 ;  /* 0x000000ffff247224 */ /* 0x000fe400078e0a1a */
[----:B------:R-:W-:Y:S01]  /*14b0*/  IMAD R26, R30, 0x1e, RZ ;  /* 0x0000001e1e1a7824 */ /* 0x000fe200078e02ff */
[----:B------:R-:W-:Y:S01]  /*14c0*/  PRMT R30, R2, 0x9910, RZ ;  /* 0x00009910021e7816 */ /* 0x000fe200000000ff */
[----:B------:R-:W-:Y:S01]  /*14d0*/  IMAD.MOV R40, RZ, RZ, -R28 ;  /* 0x000000ffff287224 */ /* 0x000fe200078e0a1c */
[----:B------:R-:W-:Y:S01]  /*14e0*/  LOP3.LUT R28, R22, 0xfc, RZ, 0xc0, !PT ;  /* 0x000000fc161c7812 */ /* 0x000fe200078ec0ff */
[----:B------:R-:W-:Y:S01]  /*14f0*/  IMAD.MOV R29, RZ, RZ, -R29 ;  /* 0x000000ffff1d7224 */ /* 0x000fe200078e0a1d */
[----:B------:R-:W-:Y:S01]  /*1500*/  IADD3 R26, PT, PT, RZ, -R26, RZ ;  /* 0x8000001aff1a7210 */ /* 0x000fe20007ffe0ff */
[----:B------:R-:W-:Y:S01]  /*1510*/  IMAD.IADD R42, R27, 0x1, R42 ;  /* 0x000000011b2a7824 */ /* 0x000fe200078e022a */
[----:B------:R-:W-:Y:S01]  /*1520*/  PRMT R22, R36, 0x7710, RZ ;  /* 0x0000771024167816 */ /* 0x000fe200000000ff */
[----:B------:R-:W-:Y:S01]  /*1530*/  IMAD R28, R28, 0xab, RZ ;  /* 0x000000ab1c1c7824 */ /* 0x000fe200078e02ff */
[----:B------:R-:W-:Y:S01]  /*1540*/  PRMT R40, R40, 0x7710, RZ ;  /* 0x0000771028287816 */ /* 0x000fe200000000ff */
[----:B------:R-:W-:Y:S01]  /*1550*/  IMAD R7, R7, 0x3100, R42 ;  /* 0x0000310007077824 */ /* 0x000fe200078e022a */
[----:B------:R-:W-:Y:S01]  /*1560*/  PRMT R41, R26, 0x7710, RZ ;  /* 0x000077101a297816 */ /* 0x000fe200000000ff */
[C---:B------:R-:W-:Y:S01]  /*1570*/  IMAD.IADD R22, R23.reuse, 0x1, R22 ;  /* 0x0000000117167824 */ /* 0x040fe200078e0216 */
[----:B------:R-:W-:Y:S01]  /*1580*/  PRMT R26, R4, 0x9910, RZ ;  /* 0x00009910041a7816 */ /* 0x000fe200000000ff */
[----:B------:R-:W-:Y:S01]  /*1590*/  IMAD.IADD R40, R23, 0x1, R40 ;  /* 0x0000000117287824 */ /* 0x000fe200078e0228 */
[----:B------:R-:W-:-:S02]  /*15a0*/  PRMT R23, R29, 0x7710, RZ ;  /* 0x000077101d177816 */ /* 0x000fc400000000ff */
[----:B------:R-:W-:Y:S01]  /*15b0*/  PRMT R29, R3, 0x9910, RZ ;  /* 0x00009910031d7816 */ /* 0x000fe200000000ff */
[----:B------:R-:W-:Y:S01]  /*15c0*/  IMAD R26, R26, 0xab, RZ ;  /* 0x000000ab1a1a7824 */ /* 0x000fe200078e02ff */
[----:B------:R-:W-:Y:S01]  /*15d0*/  SHF.R.U32.HI R28, RZ, 0x9, R28 ;  /* 0x00000009ff1c7819 */ /* 0x000fe2000001161c */
[----:B------:R-:W-:Y:S01]  /*15e0*/  IMAD.IADD R23, R0, 0x1, R23 ;  /* 0x0000000100177824 */ /* 0x000fe200078e0217 */
[----:B------:R-:W-:Y:S01]  /*15f0*/  PRMT R36, R5, 0x9910, RZ ;  /* 0x0000991005247816 */ /* 0x000fe200000000ff */
[----:B------:R-:W-:Y:S01]  /*1600*/  IMAD R29, R29, 0xab, RZ ;  /* 0x000000ab1d1d7824 */ /* 0x000fe200078e02ff */
[----:B------:R-:W-:Y:S01]  /*1610*/  PRMT R25, R25, 0x5410, R28 ;  /* 0x0000541019197816 */ /* 0x000fe2000000001c */
[----:B------:R-:W-:Y:S01]  /*1620*/  IMAD R28, R30, 0xab, RZ ;  /* 0x000000ab1e1c7824 */ /* 0x000fe200078e02ff */
[----:B------:R-:W-:Y:S02]  /*1630*/  LOP3.LUT R26, R26, 0xffff, RZ, 0xc0, !PT ;  /* 0x0000ffff1a1a7812 */ /* 0x000fe400078ec0ff */
[----:B------:R-:W-:-:S02]  /*1640*/  LOP3.LUT R30, R29, 0xffff, RZ, 0xc0, !PT ;  /* 0x0000ffff1d1e7812 */ /* 0x000fc400078ec0ff */
[----:B------:R-:W-:Y:S01]  /*1650*/  IADD3 R41, PT, PT, R0, R41, RZ ;  /* 0x0000002900297210 */ /* 0x000fe20007ffe0ff */
[----:B------:R-:W-:Y:S01]  /*1660*/  IDP.2A.LO.U16.U8 R0, R25, R37, R38 ;  /* 0x0000002519007226 */ /* 0x000fe20000001026 */
[----:B------:R-:W-:Y:S02]  /*1670*/  SHF.R.U32.HI R5, RZ, 0xd, R26 ;  /* 0x0000000dff057819 */ /* 0x000fe4000001161a */
[----:B------:R-:W-:Y:S01]  /*1680*/  LOP3.LUT R29, R28, 0xffff, RZ, 0xc0, !PT ;  /* 0x0000ffff1c1d7812 */ /* 0x000fe200078ec0ff */
[----:B------:R-:W-:Y:S01]  /*1690*/  IMAD.MOV.U32 R28, RZ, RZ, R36 ;  /* 0x000000ffff1c7224 */ /* 0x000fe200078e0024 */
[----:B------:R-:W-:Y:S02]  /*16a0*/  PRMT R37, R6, 0x9910, RZ ;  /* 0x0000991006257816 */ /* 0x000fe400000000ff */
[----:B------:R-:W-:Y:S02]  /*16b0*/  SHF.R.U32.HI R26, RZ, 0xd, R30 ;  /* 0x0000000dff1a7819 */ /* 0x000fe4000001161e */
[----:B------:R-:W-:Y:S01]  /*16c0*/  PRMT R30, R5, 0x9910, RZ ;  /* 0x00009910051e7816 */ /* 0x000fe200000000ff */
[----:B------:R-:W-:Y:S01]  /*16d0*/  IMAD R5, R28, 0x3, RZ ;  /* 0x000000031c057824 */ /* 0x000fe200078e02ff */
[----:B------:R-:W-:Y:S01]  /*16e0*/  SHF.R.U32.HI R6, RZ, 0xd, R29 ;  /* 0x0000000dff067819 */ /* 0x000fe2000001161d */
[----:B------:R-:W-:Y:S01]  /*16f0*/  IMAD.MOV.U32 R29, RZ, RZ, R37 ;  /* 0x000000ffff1d7224 */ /* 0x000fe200078e0025 */
[----:B------:R-:W-:Y:S01]  /*1700*/  PRMT R36, R26, 0x9910, RZ ;  /* 0x000099101a247816 */ /* 0x000fe200000000ff */
[----:B------:R-:W-:Y:S01]  /*1710*/  IMAD.MOV.U32 R26, RZ, RZ, R30 ;  /* 0x000000ffff1a7224 */ /* 0x000fe200078e001e */
[----:B------:R-:W-:Y:S01]  /*1720*/  PRMT R28, R6, 0x9910, RZ ;  /* 0x00009910061c7816 */ /* 0x000fe200000000ff */
[----:B------:R-:W-:Y:S01]  /*1730*/  IMAD R6, R29, 0x3, RZ ;  /* 0x000000031d067824 */ /* 0x000fe200078e02ff */
[----:B------:R-:W-:Y:S01]  /*1740*/  IADD3 R29, PT, PT, RZ, -R5, RZ ;  /* 0x80000005ff1d7210 */ /* 0x000fe20007ffe0ff */
[----:B------:R-:W-:Y:S01]  /*1750*/  IMAD R5, R26, 0x30, RZ ;  /* 0x000000301a057824 */ /* 0x000fe200078e02ff */
[----:B------:R-:W-:Y:S01]  /*1760*/  PRMT R42, R23, 0x9910, RZ ;  /* 0x00009910172a7816 */ /* 0x000fe200000000ff */
[----:B------:R-:W-:Y:S01]  /*1770*/  IMAD.MOV.U32 R30, RZ, RZ, R36 ;  /* 0x000000ffff1e7224 */ /* 0x000fe200078e0024 */
[----:B------:R-:W-:Y:S01]  /*1780*/  PRMT R29, R29, 0x7710, RZ ;  /* 0x000077101d1d7816 */ /* 0x000fe200000000ff */
[----:B------:R-:W-:Y:S01]  /*1790*/  IMAD.MOV R43, RZ, RZ, -R6 ;  /* 0x000000ffff2b7224 */ /* 0x000fe200078e0a06 */
[----:B------:R-:W-:Y:S01]  /*17a0*/  LOP3.LUT R38, R33, R38, RZ, 0xfc, !PT ;  /* 0x0000002621267212 */ /* 0x000fe200078efcff */
[----:B------:R-:W-:Y:S01]  /*17b0*/  IMAD.MOV R5, RZ, RZ, -R5 ;  /* 0x000000ffff057224 */ /* 0x000fe200078e0a05 */
[----:B------:R-:W-:Y:S01]  /*17c0*/  IADD3 R36, PT, PT, R4, R29, RZ ;  /* 0x0000001d04247210 */ /* 0x000fe20007ffe0ff */
[----:B------:R-:W-:Y:S01]  /*17d0*/  IMAD R26, R30, 0x30, RZ ;  /* 0x000000301e1a7824 */ /* 0x000fe200078e02ff */
[----:B------:R-:W-:Y:S01]  /*17e0*/  PRMT R43, R43, 0x7710, RZ ;  /* 0x000077102b2b7816 */ /* 0x000fe200000000ff */
[----:B------:R-:W-:Y:S01]  /*17f0*/  IMAD R6, R28, 0x30, RZ ;  /* 0x000000301c067824 */ /* 0x000fe200078e02ff */
[----:B------:R-:W-:Y:S01]  /*1800*/  PRMT R5, R5, 0x7710, RZ ;  /* 0x0000771005057816 */ /* 0x000fe200000000ff */
[----:B------:R-:W-:Y:S01]  /*1810*/  IMAD.MOV R26, RZ, RZ, -R26 ;  /* 0x000000ffff1a7224 */ /* 0x000fe200078e0a1a */
[----:B------:R-:W-:Y:S01]  /*1820*/  LOP3.LUT R36, R33, 0xffff, R36, 0xf8, !PT ;  /* 0x0000ffff21247812 */ /* 0x000fe200078ef824 */
[----:B------:R-:W-:-:S02]  /*1830*/  IMAD.MOV R37, RZ, RZ, -R6 ;  /* 0x000000ffff257224 */ /* 0x000fc400078e0a06 */
[----:B------:R-:W-:Y:S01]  /*1840*/  VIADD R6, R56, UR4 ;  /* 0x0000000438067c36 */ /* 0x000fe20008000000 */
[----:B------:R-:W-:Y:S01]  /*1850*/  PRMT R26, R26, 0x7710, RZ ;  /* 0x000077101a1a7816 */ /* 0x000fe200000000ff */
[----:B------:R-:W-:Y:S01]  /*1860*/  IMAD.IADD R28, R4, 0x1, R5 ;  /* 0x00000001041c7824 */ /* 0x000fe200078e0205 */
[----:B------:R-:W-:Y:S02]  /*1870*/  PRMT R37, R37, 0x7710, RZ ;  /* 0x0000771025257816 */ /* 0x000fe400000000ff */
[----:B------:R-:W-:Y:S01]  /*1880*/  IADD3 R6, PT, PT, R6, R27, RZ ;  /* 0x0000001b06067210 */ /* 0x000fe20007ffe0ff */
[----:B------:R-:W-:Y:S01]  /*1890*/  IMAD.IADD R29, R3, 0x1, R26 ;  /* 0x00000001031d7824 */ /* 0x000fe200078e021a */
[C---:B------:R-:W-:Y:S01]  /*18a0*/  IADD3 R30, PT, PT, R2.reuse, R37, RZ ;  /* 0x00000025021e7210 */ /* 0x040fe20007ffe0ff */
[----:B------:R-:W-:Y:S01]  /*18b0*/  IMAD.IADD R26, R2, 0x1, R43 ;  /* 0x00000001021a7824 */ /* 0x000fe200078e022b */
[----:B------:R-:W-:Y:S01]  /*18c0*/  LOP3.LUT R28, R28, 0xfd, RZ, 0xc0, !PT ;  /* 0x000000fd1c1c7812 */ /* 0x000fe200078ec0ff */
[----:B------:R-:W-:Y:S01]  /*18d0*/  IMAD R55, R55, 0x3100, R6 ;  /* 0x0000310037377824 */ /* 0x000fe200078e0206 */
[----:B------:R-:W-:Y:S01]  /*18e0*/  LOP3.LUT R3, R32, 0xffff, RZ, 0xc0, !PT ;  /* 0x0000ffff20037812 */ /* 0x000fe200078ec0ff */
[----:B------:R-:W-:Y:S01]  /*18f0*/  VIADD R32, R52, UR4 ;  /* 0x0000000434207c36 */ /* 0x000fe20008000000 */
[----:B------:R-:W-:Y:S01]  /*1900*/  LOP3.LUT R2, R31, 0xffff, RZ, 0xc0, !PT ;  /* 0x0000ffff1f027812 */ /* 0x000fe200078ec0ff */
[----:B------:R-:W-:Y:S01]  /*1910*/  IMAD R28, R28, 0x56, RZ ;  /* 0x000000561c1c7824 */ /* 0x000fe200078e02ff */
[----:B------:R-:W-:Y:S01]  /*1920*/  LOP3.LUT R4, R39, 0xffff, RZ, 0xc0, !PT ;  /* 0x0000ffff27047812 */ /* 0x000fe200078ec0ff */
[----:B------:R-:W-:Y:S01]  /*1930*/  VIADD R48, R3, UR4 ;  /* 0x0000000403307c36 */ /* 0x000fe20008000000 */
[----:B------:R-:W-:Y:S01]  /*1940*/  LOP3.LUT R5, R40, 0xffff, RZ, 0xc0, !PT ;  /* 0x0000ffff28057812 */ /* 0x000fe200078ec0ff */
[----:B------:R-:W-:Y:S01]  /*1950*/  VIADD R40, R49, UR4 ;  /* 0x0000000431287c36 */ /* 0x000fe20008000000 */
[----:B------:R-:W-:Y:S01]  /*1960*/  LOP3.LUT R6, R41, 0xffff, RZ, 0xc0, !PT ;  /* 0x0000ffff29067812 */ /* 0x000fe200078ec0ff */
[----:B------:R-:W-:Y:S01]  /*1970*/  VIADD R50, R4, UR4 ;  /* 0x0000000404327c36 */ /* 0x000fe20008000000 */
[----:B------:R-:W-:Y:S01]  /*1980*/  LOP3.LUT R30, R30, 0xfe, RZ, 0xc0, !PT ;  /* 0x000000fe1e1e7812 */ /* 0x000fe200078ec0ff */
[----:B------:R-:W-:Y:S01]  /*1990*/  IMAD.IADD R32, R27, 0x1, R32 ;  /* 0x000000011b207824 */ /* 0x000fe200078e0220 */
[----:B------:R-:W-:Y:S01]  /*19a0*/  IADD3 R44, PT, PT, R2, UR4, RZ ;  /* 0x00000004022c7c10 */ /* 0x000fe2000fffe0ff */
[----:B------:R-:W-:Y:S01]  /*19b0*/  VIADD R58, R6, UR4 ;  /* 0x00000004063a7c36 */ /* 0x000fe20008000000 */
[----:B------:R-:W-:Y:S01]  /*19c0*/  IADD3 R54, PT, PT, R5, UR4, RZ ;  /* 0x0000000405367c10 */ /* 0x000fe2000fffe0ff */
[----:B------:R-:W-:Y:S01]  /*19d0*/  IMAD R30, R30, 0x56, RZ ;  /* 0x000000561e1e7824 */ /* 0x000fe200078e02ff */
[----:B------:R-:W-:Y:S01]  /*19e0*/  LOP3.LUT R29, R29, 0xff, RZ, 0xc0, !PT ;  /* 0x000000ff1d1d7812 */ /* 0x000fe200078ec0ff */
[C---:B------:R-:W-:Y:S01]  /*19f0*/  IMAD.IADD R31, R27.reuse, 0x1, R44 ;  /* 0x000000011b1f7824 */ /* 0x040fe200078e022c */
[----:B------:R-:W-:Y:S01]  /*1a00*/  SHF.R.U32.HI R28, RZ, 0x8, R28 ;  /* 0x00000008ff1c7819 */ /* 0x000fe2000001161c */
[C---:B------:R-:W-:Y:S01]  /*1a10*/  IMAD.IADD R37, R27.reuse, 0x1, R50 ;  /* 0x000000011b257824 */ /* 0x040fe200078e0232 */
[C---:B------:R-:W-:Y:S01]  /*1a20*/  IADD3 R40, PT, PT, R27.reuse, R40, RZ ;  /* 0x000000281b287210 */ /* 0x040fe20007ffe0ff */
[C---:B------:R-:W-:Y:S01]  /*1a30*/  IMAD.IADD R54, R27.reuse, 0x1, R54 ;  /* 0x000000011b367824 */ /* 0x040fe200078e0236 */
[----:B------:R-:W-:Y:S01]  /*1a40*/  IADD3 R48, PT, PT, R27, R48, RZ ;  /* 0x000000301b307210 */ /* 0x000fe20007ffe0ff */
[----:B------:R-:W-:Y:S01]  /*1a50*/  IMAD R29, R29, 0x56, RZ ;  /* 0x000000561d1d7824 */ /* 0x000fe200078e02ff */
[----:B------:R-:W-:Y:S01]  /*1a60*/  IADD3 R27, PT, PT, R27, R58, RZ ;  /* 0x0000003a1b1b7210 */ /* 0x000fe20007ffe0ff */
[----:B------:R-:W-:Y:S01]  /*1a70*/  IMAD R51, R51, 0x3100, R32 ;  /* 0x0000310033337824 */ /* 0x000fe200078e0220 */
[----:B------:R-:W-:Y:S01]  /*1a80*/  SHF.R.U32.HI R30, RZ, 0x8, R30 ;  /* 0x00000008ff1e7819 */ /* 0x000fe2000001161e */
[----:B------:R-:W-:Y:S01]  /*1a90*/  IMAD R8, R8, 0x3100, R31 ;  /* 0x0000310008087824 */ /* 0x000fe200078e021f */
[----:B------:R-:W-:Y:S01]  /*1aa0*/  PRMT R25, R25, 0x5410, R28 ;  /* 0x0000541019197816 */ /* 0x000fe2000000001c */
[----:B------:R-:W-:Y:S01]  /*1ab0*/  IMAD R12, R12, 0x3100, R27 ;  /* 0x000031000c0c7824 */ /* 0x000fe200078e021b */
[----:B------:R-:W-:Y:S01]  /*1ac0*/  SHF.R.U32.HI R32, RZ, 0x8, R29 ;  /* 0x00000008ff207819 */ /* 0x000fe2000001161d */
[----:B------:R-:W-:Y:S01]  /*1ad0*/  IMAD R47, R47, 0x3100, R40 ;  /* 0x000031002f2f7824 */ /* 0x000fe200078e0228 */
[C---:B------:R-:W-:Y:S01]  /*1ae0*/  PRMT R27, R25.reuse, 0x5410, R30 ;  /* 0x00005410191b7816 */ /* 0x040fe2000000001e */
[C---:B------:R-:W-:Y:S01]  /*1af0*/  IDP.2A.LO.U16.U8 R13, R25.reuse, R13, RZ ;  /* 0x0000000d190d7226 */ /* 0x040fe200000010ff */
[----:B------:R-:W-:Y:S01]  /*1b00*/  PRMT R32, R25, 0x5410, R32 ;  /* 0x0000541019207816 */ /* 0x000fe20000000020 */
[----:B------:R-:W-:Y:S01]  /*1b10*/  IMAD R9, R9, 0x3100, R48 ;  /* 0x0000310009097824 */ /* 0x000fe200078e0230 */
[----:B------:R-:W-:Y:S01]  /*1b20*/  PRMT R25, R16, 0x9910, RZ ;  /* 0x0000991010197816 */ /* 0x000fe200000000ff */
[----:B------:R-:W-:Y:S01]  /*1b30*/  IDP.2A.LO.U16.U8 R14, R27, R14, RZ ;  /* 0x0000000e1b0e7226 */ /* 0x000fe200000010ff */
[----:B------:R-:W-:Y:S01]  /*1b40*/  PRMT R27, R17, 0x9910, RZ ;  /* 0x00009910111b7816 */ /* 0x000fe200000000ff */
[----:B------:R-:W-:Y:S01]  /*1b50*/  IMAD R16, R24, 0x89, RZ ;  /* 0x0000008918107824 */ /* 0x000fe200078e02ff */
[----:B------:R-:W-:Y:S01]  /*1b60*/  PRMT R30, R18, 0x9910, RZ ;  /* 0x00009910121e7816 */ /* 0x000fe200000000ff */
[----:B------:R-:W-:Y:S01]  /*1b70*/  IMAD.MOV.U32 R24, RZ, RZ, R42 ;  /* 0x000000ffff187224 */ /* 0x000fe200078e002a */
[----:B------:R-:W-:Y:S01]  /*1b80*/  PRMT R31, R19, 0x9910, RZ ;  /* 0x00009910131f7816 */ /* 0x000fe200000000ff */
[----:B------:R-:W-:Y:S01]  /*1b90*/  IMAD.MOV.U32 R18, RZ, RZ, R27 ;  /* 0x000000ffff127224 */ /* 0x000fe200078e001b */
[----:B------:R-:W-:Y:S01]  /*1ba0*/  PRMT R39, R20, 0x9910, RZ ;  /* 0x0000991014277816 */ /* 0x000fe200000000ff */
[----:B------:R-:W-:Y:S01]  /*1bb0*/  IMAD.MOV.U32 R19, RZ, RZ, R30 ;  /* 0x000000ffff137224 */ /* 0x000fe200078e001e */
[----:B------:R-:W-:Y:S01]  /*1bc0*/  MOV R17, R25 ;  /* 0x0000001900117202 */ /* 0x000fe20000000f00 */
[----:B------:R-:W-:Y:S01]  /*1bd0*/  IMAD R11, R11, 0x3100, R54 ;  /* 0x000031000b0b7824 */ /* 0x000fe200078e0236 */
[----:B------:R-:W-:Y:S01]  /*1be0*/  PRMT R40, R21, 0x9910, RZ ;  /* 0x0000991015287816 */ /* 0x000fe200000000ff */
[----:B------:R-:W-:Y:S01]  /*1bf0*/  IMAD.MOV.U32 R21, RZ, RZ, R39 ;  /* 0x000000ffff157224 */ /* 0x000fe200078e0027 */
[----:B------:R-:W-:Y:S01]  /*1c00*/  PRMT R41, R22, 0x9910, RZ ;  /* 0x0000991016297816 */ /* 0x000fe200000000ff */
[----:B------:R-:W-:Y:S01]  /*1c10*/  IMAD R10, R10, 0x3100, R37 ;  /* 0x000031000a0a7824 */ /* 0x000fe200078e0225 */
[----:B------:R-:W-:Y:S01]  /*1c20*/  MOV R20, R31 ;  /* 0x0000001f00147202 */ /* 0x000fe20000000f00 */
[----:B------:R-:W-:Y:S01]  /*1c30*/  IMAD.MOV.U32 R22, RZ, RZ, R40 ;  /* 0x000000ffff167224 */ /* 0x000fe200078e0028 */
[----:B------:R-:W-:Y:S01]  /*1c40*/  LOP3.LUT R58, R16, 0xffff, RZ, 0xc0, !PT ;  /* 0x0000ffff103a7812 */ /* 0x000fe200078ec0ff */
[----:B------:R-:W-:Y:S01]  /*1c50*/  IMAD R16, R17, 0x89, RZ ;  /* 0x0000008911107824 */ /* 0x000fe200078e02ff */
[----:B------:R-:W-:Y:S01]  /*1c60*/  MOV R23, R41 ;  /* 0x0000002900177202 */ /* 0x000fe20000000f00 */
[----:B------:R-:W-:Y:S01]  /*1c70*/  IMAD R17, R18, 0x89, RZ ;  /* 0x0000008912117824 */ /* 0x000fe200078e02ff */
[----:B------:R-:W-:Y:S01]  /*1c80*/  SHF.R.U32.HI R58, RZ, 0xc, R58 ;  /* 0x0000000cff3a7819 */ /* 0x000fe2000001163a */
[----:B------:R-:W-:Y:S01]  /*1c90*/  IMAD R18, R19, 0x89, RZ ;  /* 0x0000008913127824 */ /* 0x000fe200078e02ff */
[----:B------:R-:W-:Y:S01]  /*1ca0*/  LOP3.LUT R16, R16, 0xffff, RZ, 0xc0, !PT ;  /* 0x0000ffff10107812 */ /* 0x000fe200078ec0ff */
        /* <DEDUP_REMOVED lines=10> */
[----:B------:R-:W-:Y:S01]  /*1d50*/  IDP.2A.LO.U16.U8 R15, R32, R15, RZ ;  /* 0x0000000f200f7226 */ /* 0x000fe200000010ff */
[----:B------:R-:W-:Y:S01]  /*1d60*/  LOP3.LUT R22, R22, 0xffff, RZ, 0xc0, !PT ;  /* 0x0000ffff16167812 */ /* 0x000fe200078ec0ff */
[----:B------:R-:W-:Y:S01]  /*1d70*/  IMAD.MOV.U32 R32, RZ, RZ, RZ ;  /* 0x000000ffff207224 */ /* 0x000fe200078e00ff */
[----:B------:R-:W-:-:S02]  /*1d80*/  LOP3.LUT R23, R23, 0xffff, RZ, 0xc0, !PT ;  /* 0x0000ffff17177812 */ /* 0x000fc400078ec0ff */
[----:B------:R-:W-:Y:S02]  /*1d90*/  CS2R R28, SRZ ;  /* 0x00000000001c7805 */ /* 0x000fe4000001ff00 */
[----:B------:R-:W-:Y:S02]  /*1da0*/  SHF.R.U32.HI R54, RZ, 0xc, R16 ;  /* 0x0000000cff367819 */ /* 0x000fe40000011610 */
[----:B------:R-:W-:Y:S02]  /*1db0*/  SHF.R.U32.HI R50, RZ, 0xc, R17 ;  /* 0x0000000cff327819 */ /* 0x000fe40000011611 */
[----:B------:R-:W-:Y:S02]  /*1dc0*/  SHF.R.U32.HI R48, RZ, 0xc, R18 ;  /* 0x0000000cff307819 */ /* 0x000fe40000011612 */
[----:B------:R-:W-:Y:S02]  /*1dd0*/  SHF.R.U32.HI R39, RZ, 0xc, R19 ;  /* 0x0000000cff277819 */ /* 0x000fe40000011613 */
[----:B------:R-:W-:-:S02]  /*1de0*/  SHF.R.U32.HI R40, RZ, 0xc, R20 ;  /* 0x0000000cff287819 */ /* 0x000fc40000011614 */
[----:B------:R-:W-:Y:S02]  /*1df0*/  SHF.R.U32.HI R41, RZ, 0xc, R21 ;  /* 0x0000000cff297819 */ /* 0x000fe40000011615 */
[----:B------:R-:W-:Y:S02]  /*1e00*/  SHF.R.U32.HI R42, RZ, 0xc, R22 ;  /* 0x0000000cff2a7819 */ /* 0x000fe40000011616 */
[----:B------:R-:W-:Y:S02]  /*1e10*/  SHF.R.U32.HI R43, RZ, 0xc, R23 ;  /* 0x0000000cff2b7819 */ /* 0x000fe40000011617 */
[----:B------:R-:W-:Y:S02]  /*1e20*/  LOP3.LUT R37, R33, 0xffff, R26, 0xf8, !PT ;  /* 0x0000ffff21257812 */ /* 0x000fe400078ef81a */
[----:B------:R-:W-:Y:S02]  /*1e30*/  LOP3.LUT R58, R58, 0xffff, RZ, 0xc0, !PT ;  /* 0x0000ffff3a3a7812 */ /* 0x000fe400078ec0ff */
[----:B------:R-:W-:-:S02]  /*1e40*/  LOP3.LUT R54, R54, 0xffff, RZ, 0xc0, !PT ;  /* 0x0000ffff36367812 */ /* 0x000fc400078ec0ff */
[----:B------:R-:W-:Y:S02]  /*1e50*/  LOP3.LUT R50, R50, 0xffff, RZ, 0xc0, !PT ;  /* 0x0000ffff32327812 */ /* 0x000fe400078ec0ff */
[----:B------:R-:W-:Y:S02]  /*1e60*/  LOP3.LUT R48, R48, 0xffff, RZ, 0xc0, !PT ;  /* 0x0000ffff30307812 */ /* 0x000fe400078ec0ff */
[----:B------:R-:W-:Y:S02]  /*1e70*/  LOP3.LUT R39, R39, 0xffff, RZ, 0xc0, !PT ;  /* 0x0000ffff27277812 */ /* 0x000fe400078ec0ff */
[----:B------:R-:W-:Y:S02]  /*1e80*/  LOP3.LUT R40, R40, 0xffff, RZ, 0xc0, !PT ;  /* 0x0000ffff28287812 */ /* 0x000fe400078ec0ff */
[----:B------:R-:W-:Y:S02]  /*1e90*/  LOP3.LUT R41, R41, 0xffff, RZ, 0xc0, !PT ;  /* 0x0000ffff29297812 */ /* 0x000fe400078ec0ff */
[----:B------:R-:W-:-:S02]  /*1ea0*/  LOP3.LUT R42, R42, 0xffff, RZ, 0xc0, !PT ;  /* 0x0000ffff2a2a7812 */ /* 0x000fc400078ec0ff */
[----:B------:R-:W-:-:S07]  /*1eb0*/  LOP3.LUT R43, R43, 0xffff, RZ, 0xc0, !PT ;  /* 0x0000ffff2b2b7812 */ /* 0x000fce00078ec0ff */
.L_x_59:
[----:B------:R-:W-:-:S07]  /*1ec0*/  IMAD.MOV.U32 R45, RZ, RZ, RZ ;  /* 0x000000ffff2d7224 */ /* 0x000fce00078e00ff */
.L_x_58:
[----:B------:R-:W-:Y:S01]  /*1ed0*/  BAR.SYNC.DEFER_BLOCKING 0x0 ;  /* 0x0000000000007b1d */ /* 0x000fe20000010000 */
[----:B------:R-:W-:-:S05]  /*1ee0*/  ISETP.NE.AND P5, PT, R65, RZ, PT ;  /* 0x000000ff4100720c */ /* 0x000fca0003fa5270 */
[----:B------:R-:W-:Y:S08]  /*1ef0*/  BSSY.RECONVERGENT B0, `(.L_x_21) ;  /* 0x0000016000007945 */ /* 0x000ff00003800200 */
[----:B------:R-:W-:Y:S05]  /*1f00*/  @P5 BRA `(.L_x_22) ;  /* 0x0000000000505947 */ /* 0x000fea0003800000 */
[----:B------:R-:W0:Y:S01]  /*1f10*/  S2R R17, SR_CTAID.Y ;  /* 0x0000000000117919 */ /* 0x000e220000002600 */
[C---:B------:R-:W-:Y:S01]  /*1f20*/  LOP3.LUT P5, RZ, R56.reuse, UR4, RZ, 0xfc, !PT ;  /* 0x0000000438ff7c12 */ /* 0x040fe2000f8afcff */
[----:B------:R-:W-:Y:S01]  /*1f30*/  BSSY.RECONVERGENT B1, `(.L_x_23) ;  /* 0x0000010000017945 */ /* 0x000fe20003800200 */
[----:B0-----:R-:W-:Y:S01]  /*1f40*/  LEA R16, R17, R58, 0x2 ;  /* 0x0000003a11107211 */ /* 0x001fe200078e10ff */
[----:B------:R-:W-:-:S03]  /*1f50*/  VIADD R17, R56, UR4 ;  /* 0x0000000438117c36 */ /* 0x000fc60008000000 */
[----:B------:R-:W-:Y:S01]  /*1f60*/  LOP3.LUT P6, RZ, R45, R16, RZ, 0xfc, !PT ;  /* 0x000000102dff7212 */ /* 0x000fe200078cfcff */
[----:B------:R-:W-:-:S03]  /*1f70*/  IMAD.IADD R16, R16, 0x1, R45 ;  /* 0x0000000110107824 */ /* 0x000fc600078e022d */
[----:B------:R-:W-:-:S04]  /*1f80*/  PLOP3.LUT P5, PT, P6, P5, PT, 0x2f, 0xf2 ;  /* 0x0000000000f2781c */ /* 0x000fc800037aa577 */
[----:B------:R-:W-:Y:S01]  /*1f90*/  ISETP.GT.U32.OR P5, PT, R16, 0x70, P5 ;  /* 0x000000701000780c */ /* 0x000fe20002fa4470 */
[----:B------:R-:W-:-:S03]  /*1fa0*/  HFMA2 R16, -RZ, RZ, 0, 0 ;  /* 0x00000000ff107431 */ /* 0x000fc600000001ff */
[----:B------:R-:W-:-:S13]  /*1fb0*/  ISETP.GT.U32.OR P5, PT, R17, 0x70, P5 ;  /* 0x000000701100780c */ /* 0x000fda0002fa4470 */
[----:B------:R-:W-:Y:S05]  /*1fc0*/  @P5 BRA `(.L_x_24) ;  /* 0x0000000000185947 */ /* 0x000fea0003800000 */
[----:B------:R-:W0:Y:S01]  /*1fd0*/  LDC.64 R16, c[0x0][0x380] ;  /* 0x0000e000ff107b82 */ /* 0x000e220000000a00 */
[----:B------:R-:W-:Y:S02]  /*1fe0*/  IMAD.IADD R18, R58, 0x1, R45 ;  /* 0x000000013a127824 */ /* 0x000fe400078e022d */
[----:B------:R-:W-:-:S04]  /*1ff0*/  IMAD R19, R32, 0x31000, R55 ;  /* 0x0003100020137824 */ /* 0x000fc800078e0237 */
[----:B------:R-:W-:-:S04]  /*2000*/  IMAD R19, R18, 0x70, R19 ;  /* 0x0000007012137824 */ /* 0x000fc800078e0213 */
[----:B0-----:R-:W-:-:S06]  /*2010*/  IMAD.WIDE R16, R19, 0x4, R16 ;  /* 0x0000000413107825 */ /* 0x001fcc00078e0210 */
[----:B------:R0:W5:Y:S02]  /*2020*/  LDG.E.CONSTANT R16, desc[UR10][R16.64] ;  /* 0x0000000a10107981 */ /* 0x000164000c1e9900 */
.L_x_24:
[----:B------:R-:W-:Y:S05]  /*2030*/  BSYNC.RECONVERGENT B1 ;  /* 0x0000000000017941 */ /* 0x000fea0003800200 */
.L_x_23:
[----:B-----5:R1:W-:Y:S02]  /*2040*/  STS [R53], R16 ;  /* 0x0000001035007388 */ /* 0x0203e40000000800 */
.L_x_22:
[----:B------:R-:W-:Y:S05]  /*2050*/  BSYNC.RECONVERGENT B0 ;  /* 0x0000000000007941 */ /* 0x000fea0003800200 */
.L_x_21:
[----:B------:R-:W-:Y:S01]  /*2060*/  ISETP.NE.AND P5, PT, R64, RZ, PT ;  /* 0x000000ff4000720c */ /* 0x000fe20003fa5270 */
[----:B------:R-:W-:-:S12]  /*2070*/  BSSY.RECONVERGENT B0, `(.L_x_25) ;  /* 0x0000016000007945 */ /* 0x000fd80003800200 */
[----:B------:R-:W-:Y:S05]  /*2080*/  @P5 BRA `(.L_x_26) ;  /* 0x0000000000505947 */ /* 0x000fea0003800000 */
[----:B0-----:R-:W1:Y:S01]  /*2090*/  S2R R17, SR_CTAID.Y ;  /* 0x0000000000117919 */ /* 0x001e620000002600 */
[C---:B------:R-:W-:Y:S01]  /*20a0*/  LOP3.LUT P5, RZ, R52.reuse, UR4, RZ, 0xfc, !PT ;  /* 0x0000000434ff7c12 */ /* 0x040fe2000f8afcff */
[----:B------:R-:W-:Y:S01]  /*20b0*/  BSSY.RECONVERGENT B1, `(.L_x_27) ;  /* 0x0000010000017945 */ /* 0x000fe20003800200 */
[----:B-1----:R-:W-:Y:S02]  /*20c0*/  IMAD R16, R17, 0x4, R54 ;  /* 0x0000000411107824 */ /* 0x002fe400078e0236 */
[----:B------:R-:W-:-:S03]  /*20d0*/  VIADD R17, R52, UR4 ;  /* 0x0000000434117c36 */ /* 0x000fc60008000000 */
[----:B------:R-:W-:Y:S02]  /*20e0*/  LOP3.LUT P6, RZ, R45, R16, RZ, 0xfc, !PT ;  /* 0x000000102dff7212 */ /* 0x000fe400078cfcff */
[----:B------:R-:W-:Y:S02]  /*20f0*/  IADD3 R16, PT, PT, R16, R45, RZ ;  /* 0x0000002d10107210 */ /* 0x000fe40007ffe0ff */
[----:B------:R-:W-:-:S04]  /*2100*/  PLOP3.LUT P5, PT, P6, P5, PT, 0x2f, 0xf2 ;  /* 0x0000000000f2781c */ /* 0x000fc800037aa577 */
[----:B------:R-:W-:Y:S01]  /*2110*/  ISETP.GT.U32.OR P5, PT, R16, 0x70, P5 ;  /* 0x000000701000780c */ /* 0x000fe20002fa4470 */
[----:B------:R-:W-:-:S03]  /*2120*/  IMAD.MOV.U32 R16, RZ, RZ, RZ ;  /* 0x000000ffff107224 */ /* 0x000fc600078e00ff */
[----:B------:R-:W-:-:S13]  /*2130*/  ISETP.GT.U32.OR P5, PT, R17, 0x70, P5 ;  /* 0x000000701100780c */ /* 0x000fda0002fa4470 */
[----:B------:R-:W-:Y:S05]  /*2140*/  @P5 BRA `(.L_x_28) ;  /* 0x0000000000185947 */ /* 0x000fea0003800000 */
[----:B------:R-:W0:Y:S01]  /*2150*/  LDC.64 R16, c[0x0][0x380] ;  /* 0x0000e000ff107b82 */ /* 0x000e220000000a00 */
[----:B------:R-:W-:Y:S01]  /*2160*/  IADD3 R18, PT, PT, R54, R45, RZ ;  /* 0x0000002d36127210 */ /* 0x000fe20007ffe0ff */
[----:B------:R-:W-:-:S04]  /*2170*/  IMAD R19, R32, 0x31000, R51 ;  /* 0x0003100020137824 */ /* 0x000fc800078e0233 */
[----:B------:R-:W-:-:S04]  /*2180*/  IMAD R19, R18, 0x70, R19 ;  /* 0x0000007012137824 */ /* 0x000fc800078e0213 */
[----:B0-----:R-:W-:-:S06]  /*2190*/  IMAD.WIDE R16, R19, 0x4, R16 ;  /* 0x0000000413107825 */ /* 0x001fcc00078e0210 */
[----:B------:R0:W5:Y:S02]  /*21a0*/  LDG.E.CONSTANT R16, desc[UR10][R16.64] ;  /* 0x0000000a10107981 */ /* 0x000164000c1e9900 */
.L_x_28:
[----:B------:R-:W-:Y:S05]  /*21b0*/  BSYNC.RECONVERGENT B1 ;  /* 0x0000000000017941 */ /* 0x000fea0003800200 */
.L_x_27:
[----:B-----5:R2:W-:Y:S02]  /*21c0*/  STS [R53+0x4], R16 ;  /* 0x0000041035007388 */ /* 0x0205e40000000800 */
.L_x_26:
[----:B------:R-:W-:Y:S05]  /*21d0*/  BSYNC.RECONVERGENT B0 ;  /* 0x0000000000007941 */ /* 0x000fea0003800200 */
.L_x_25:
[----:B------:R-:W-:Y:S01]  /*21e0*/  ISETP.NE.AND P5, PT, R63, RZ, PT ;  /* 0x000000ff3f00720c */ /* 0x000fe20003fa5270 */
[----:B------:R-:W-:-:S12]  /*21f0*/  BSSY.RECONVERGENT B0, `(.L_x_29) ;  /* 0x0000016000007945 */ /* 0x000fd80003800200 */
[----:B------:R-:W-:Y:S05]  /*2200*/  @P5 BRA `(.L_x_30) ;  /* 0x0000000000505947 */ /* 0x000fea0003800000 */
[----:B0-----:R-:W1:Y:S01]  /*2210*/  S2R R17, SR_CTAID.Y ;  /* 0x0000000000117919 */ /* 0x001e620000002600 */
[----:B------:R-:W-:Y:S01]  /*2220*/  LOP3.LUT P5, RZ, R49, UR4, RZ, 0xfc, !PT ;  /* 0x0000000431ff7c12 */ /* 0x000fe2000f8afcff */
[----:B------:R-:W-:Y:S01]  /*2230*/  BSSY.RECONVERGENT B1, `(.L_x_31) ;  /* 0x0000010000017945 */ /* 0x000fe20003800200 */
[----:B-12---:R-:W-:Y:S01]  /*2240*/  IMAD R16, R17, 0x4, R50 ;  /* 0x0000000411107824 */ /* 0x006fe200078e0232 */
[----:B------:R-:W-:-:S04]  /*2250*/  IADD3 R17, PT, PT, R49, UR4, RZ ;  /* 0x0000000431117c10 */ /* 0x000fc8000fffe0ff */
[----:B------:R-:W-:Y:S01]  /*2260*/  LOP3.LUT P6, RZ, R45, R16, RZ, 0xfc, !PT ;  /* 0x000000102dff7212 */ /* 0x000fe200078cfcff */
[----:B------:R-:W-:-:S03]  /*2270*/  IMAD.IADD R16, R16, 0x1, R45 ;  /* 0x0000000110107824 */ /* 0x000fc600078e022d */
[----:B------:R-:W-:-:S04]  /*2280*/  PLOP3.LUT P5, PT, P6, P5, PT, 0x2f, 0xf2 ;  /* 0x0000000000f2781c */ /* 0x000fc800037aa577 */
[----:B------:R-:W-:Y:S01]  /*2290*/  ISETP.GT.U32.OR P5, PT, R16, 0x70, P5 ;  /* 0x000000701000780c */ /* 0x000fe20002fa4470 */
[----:B------:R-:W-:-:S03]  /*22a0*/  IMAD.MOV.U32 R16, RZ, RZ, RZ ;  /* 0x000000ffff107224 */ /* 0x000fc600078e00ff */
        /* <DEDUP_REMOVED lines=8> */
.L_x_32:
[----:B------:R-:W-:Y:S05]  /*2330*/  BSYNC.RECONVERGENT B1 ;  /* 0x0000000000017941 */ /* 0x000fea0003800200 */
.L_x_31:
[----:B-----5:R3:W-:Y:S02]  /*2340*/  STS [R53+0x8], R16 ;  /* 0x0000081035007388 */ /* 0x0207e40000000800 */
.L_x_30:
[----:B------:R-:W-:Y:S05]  /*2350*/  BSYNC.RECONVERGENT B0 ;  /* 0x0000000000007941 */ /* 0x000fea0003800200 */
.L_x_29:
[----:B------:R-:W-:Y:S01]  /*2360*/  ISETP.NE.AND P5, PT, R62, RZ, PT ;  /* 0x000000ff3e00720c */ /* 0x000fe20003fa5270 */
[----:B------:R-:W-:-:S12]  /*2370*/  BSSY.RECONVERGENT B0, `(.L_x_33) ;  /* 0x0000016000007945 */ /* 0x000fd80003800200 */
[----:B------:R-:W-:Y:S05]  /*2380*/  @P5 BRA `(.L_x_34) ;  /* 0x0000000000505947 */ /* 0x000fea0003800000 */
[----:B0-----:R-:W1:Y:S01]  /*2390*/  S2R R17, SR_CTAID.Y ;  /* 0x0000000000117919 */ /* 0x001e620000002600 */
[C---:B------:R-:W-:Y:S01]  /*23a0*/  LOP3.LUT P5, RZ, R46.reuse, UR4, RZ, 0xfc, !PT ;  /* 0x000000042eff7c12 */ /* 0x040fe2000f8afcff */
[----:B------:R-:W-:Y:S01]  /*23b0*/  BSSY.RECONVERGENT B1, `(.L_x_35) ;  /* 0x0000010000017945 */ /* 0x000fe20003800200 */
[----:B-123--:R-:W-:Y:S01]  /*23c0*/  LEA R16, R17, R48, 0x2 ;  /* 0x0000003011107211 */ /* 0x00efe200078e10ff */
[----:B------:R-:W-:-:S03]  /*23d0*/  VIADD R17, R46, UR4 ;  /* 0x000000042e117c36 */ /* 0x000fc60008000000 */
[----:B------:R-:W-:Y:S01]  /*23e0*/  LOP3.LUT P6, RZ, R45, R16, RZ, 0xfc, !PT ;  /* 0x000000102dff7212 */ /* 0x000fe200078cfcff */
[----:B------:R-:W-:-:S03]  /*23f0*/  IMAD.IADD R16, R16, 0x1, R45 ;  /* 0x0000000110107824 */ /* 0x000fc600078e022d */
[----:B------:R-:W-:-:S04]  /*2400*/  PLOP3.LUT P5, PT, P6, P5, PT, 0x2f, 0xf2 ;  /* 0x0000000000f2781c */ /* 0x000fc800037aa577 */
[----:B------:R-:W-:Y:S02]  /*2410*/  ISETP.GT.U32.OR P5, PT, R16, 0x70, P5 ;  /* 0x000000701000780c */ /* 0x000fe40002fa4470 */
[----:B------:R-:W-:Y:S02]  /*2420*/  MOV R16, RZ ;  /* 0x000000ff00107202 */ /* 0x000fe40000000f00 */
        /* <DEDUP_REMOVED lines=8> */
.L_x_36:
[----:B------:R-:W-:Y:S05]  /*24b0*/  BSYNC.RECONVERGENT B1 ;  /* 0x0000000000017941 */ /* 0x000fea0003800200 */
.L_x_35:
[----:B-----5:R4:W-:Y:S02]  /*24c0*/  STS [R53+0xc], R16 ;  /* 0x00000c1035007388 */ /* 0x0209e40000000800 */
.L_x_34:
[----:B------:R-:W-:Y:S05]  /*24d0*/  BSYNC.RECONVERGENT B0 ;  /* 0x0000000000007941 */ /* 0x000fea0003800200 */
.L_x_33:
[----:B------:R-:W-:Y:S01]  /*24e0*/  ISETP.NE.AND P5, PT, R61, RZ, PT ;  /* 0x000000ff3d00720c */ /* 0x000fe20003fa5270 */
[----:B------:R-:W-:-:S12]  /*24f0*/  BSSY.RECONVERGENT B0, `(.L_x_37) ;  /* 0x0000016000007945 */ /* 0x000fd80003800200 */
[----:B------:R-:W-:Y:S05]  /*2500*/  @P5 BRA `(.L_x_38) ;  /* 0x0000000000505947 */ /* 0x000fea0003800000 */
[----:B-1234-:R-:W1:Y:S01]  /*2510*/  S2R R16, SR_CTAID.Y ;  /* 0x0000000000107919 */ /* 0x01ee620000002600 */
[C---:B------:R-:W-:Y:S01]  /*2520*/  LOP3.LUT P5, RZ, R2.reuse, UR4, RZ, 0xfc, !PT ;  /* 0x0000000402ff7c12 */ /* 0x040fe2000f8afcff */
[----:B0-----:R-:W-:Y:S01]  /*2530*/  VIADD R17, R2, UR4 ;  /* 0x0000000402117c36 */ /* 0x001fe20008000000 */
[----:B------:R-:W-:Y:S01]  /*2540*/  BSSY.RECONVERGENT B1, `(.L_x_39) ;  /* 0x000000f000017945 */ /* 0x000fe20003800200 */
[----:B-1----:R-:W-:-:S05]  /*2550*/  IMAD R16, R16, 0x4, R39 ;  /* 0x0000000410107824 */ /* 0x002fca00078e0227 */
        /* <DEDUP_REMOVED lines=13> */
.L_x_40:
[----:B------:R-:W-:Y:S05]  /*2630*/  BSYNC.RECONVERGENT B1 ;  /* 0x0000000000017941 */ /* 0x000fea0003800200 */
.L_x_39:
[----:B-----5:R1:W-:Y:S02]  /*2640*/  STS [R53+0x10], R16 ;  /* 0x0000101035007388 */ /* 0x0203e40000000800 */
.L_x_38:
[----:B------:R-:W-:Y:S05]  /*2650*/  BSYNC.RECONVERGENT B0 ;  /* 0x0000000000007941 */ /* 0x000fea0003800200 */
.L_x_37:
[----:B------:R-:W-:Y:S01]  /*2660*/  ISETP.NE.AND P5, PT, R60, RZ, PT ;  /* 0x000000ff3c00720c */ /* 0x000fe20003fa5270 */
[----:B------:R-:W-:-:S12]  /*2670*/  BSSY.RECONVERGENT B0, `(.L_x_41) ;  /* 0x0000016000007945 */ /* 0x000fd80003800200 */
[----:B------:R-:W-:Y:S05]  /*2680*/  @P5 BRA `(.L_x_42) ;  /* 0x0000000000505947 */ /* 0x000fea0003800000 */
[----:B0-----:R-:W1:Y:S01]  /*2690*/  S2R R17, SR_CTAID.Y ;  /* 0x0000000000117919 */ /* 0x001e620000002600 */
[----:B------:R-:W-:Y:S01]  /*26a0*/  LOP3.LUT P5, RZ, R3, UR4, RZ, 0xfc, !PT ;  /* 0x0000000403ff7c12 */ /* 0x000fe2000f8afcff */
[----:B------:R-:W-:Y:S01]  /*26b0*/  BSSY.RECONVERGENT B1, `(.L_x_43) ;  /* 0x0000010000017945 */ /* 0x000fe20003800200 */
[----:B-1234-:R-:W-:Y:S01]  /*26c0*/  IMAD R16, R17, 0x4, R40 ;  /* 0x0000000411107824 */ /* 0x01efe200078e0228 */
        /* <DEDUP_REMOVED lines=14> */
.L_x_44:
[----:B------:R-:W-:Y:S05]  /*27b0*/  BSYNC.RECONVERGENT B1 ;  /* 0x0000000000017941 */ /* 0x000fea0003800200 */
.L_x_43:
[----:B-----5:R1:W-:Y:S02]  /*27c0*/  STS [R53+0x14], R16 ;  /* 0x0000141035007388 */ /* 0x0203e40000000800 */
.L_x_42:
[----:B------:R-:W-:Y:S05]  /*27d0*/  BSYNC.RECONVERGENT B0 ;  /* 0x0000000000007941 */ /* 0x000fea0003800200 */
.L_x_41:
[----:B------:R-:W-:Y:S01]  /*27e0*/  ISETP.NE.AND P5, PT, R59, RZ, PT ;  /* 0x000000ff3b00720c */ /* 0x000fe20003fa5270 */
[----:B------:R-:W-:-:S12]  /*27f0*/  BSSY.RECONVERGENT B0, `(.L_x_45) ;  /* 0x0000016000007945 */ /* 0x000fd80003800200 */
[----:B------:R-:W-:Y:S05]  /*2800*/  @P5 BRA `(.L_x_46) ;  /* 0x0000000000505947 */ /* 0x000fea0003800000 */
[----:B-1234-:R-:W1:Y:S01]  /*2810*/  S2R R16, SR_CTAID.Y ;  /* 0x0000000000107919 */ /* 0x01ee620000002600 */
[C---:B------:R-:W-:Y:S01]  /*2820*/  LOP3.LUT P5, RZ, R4.reuse, UR4, RZ, 0xfc, !PT ;  /* 0x0000000404ff7c12 */ /* 0x040fe2000f8afcff */
[----:B0-----:R-:W-:Y:S01]  /*2830*/  VIADD R17, R4, UR4 ;  /* 0x0000000404117c36 */ /* 0x001fe20008000000 */
[----:B------:R-:W-:Y:S01]  /*2840*/  BSSY.RECONVERGENT B1, `(.L_x_47) ;  /* 0x000000f000017945 */ /* 0x000fe20003800200 */
[----:B-1----:R-:W-:-:S04]  /*2850*/  LEA R16, R16, R41, 0x2 ;  /* 0x0000002910107211 */ /* 0x002fc800078e10ff */
        /* <DEDUP_REMOVED lines=13> */
.L_x_48:
[----:B------:R-:W-:Y:S05]  /*2930*/  BSYNC.RECONVERGENT B1 ;  /* 0x0000000000017941 */ /* 0x000fea0003800200 */
.L_x_47:
[----:B-----5:R1:W-:Y:S02]  /*2940*/  STS [R53+0x18], R16 ;  /* 0x0000181035007388 */ /* 0x0203e40000000800 */
.L_x_46:
[----:B------:R-:W-:Y:S05]  /*2950*/  BSYNC.RECONVERGENT B0 ;  /* 0x0000000000007941 */ /* 0x000fea0003800200 */
.L_x_45:
[----:B------:R-:W-:Y:S01]  /*2960*/  ISETP.NE.AND P5, PT, R57, RZ, PT ;  /* 0x000000ff3900720c */ /* 0x000fe20003fa5270 */
[----:B------:R-:W-:-:S12]  /*2970*/  BSSY.RECONVERGENT B0, `(.L_x_49) ;  /* 0x0000016000007945 */ /* 0x000fd80003800200 */
[----:B------:R-:W-:Y:S05]  /*2980*/  @P5 BRA `(.L_x_50) ;  /* 0x0000000000505947 */ /* 0x000fea0003800000 */
[----:B0-----:R-:W1:Y:S01]  /*2990*/  S2R R17, SR_CTAID.Y ;  /* 0x0000000000117919 */ /* 0x001e620000002600 */
[----:B------:R-:W-:Y:S01]  /*29a0*/  LOP3.LUT P5, RZ, R5, UR4, RZ, 0xfc, !PT ;  /* 0x0000000405ff7c12 */ /* 0x000fe2000f8afcff */
[----:B------:R-:W-:Y:S01]  /*29b0*/  BSSY.RECONVERGENT B1, `(.L_x_51) ;  /* 0x0000010000017945 */ /* 0x000fe20003800200 */
[----:B-1234-:R-:W-:Y:S02]  /*29c0*/  IMAD R16, R17, 0x4, R42 ;  /* 0x0000000411107824 */ /* 0x01efe400078e022a */
        /* <DEDUP_REMOVED lines=14> */
.L_x_52:
[----:B------:R-:W-:Y:S05]  /*2ab0*/  BSYNC.RECONVERGENT B1 ;  /* 0x0000000000017941 */ /* 0x000fea0003800200 */
.L_x_51:
[----:B-----5:R1:W-:Y:S02]  /*2ac0*/  STS [R53+0x1c], R16 ;  /* 0x00001c1035007388 */ /* 0x0203e40000000800 */
.L_x_50:
[----:B------:R-:W-:Y:S05]  /*2ad0*/  BSYNC.RECONVERGENT B0 ;  /* 0x0000000000007941 */ /* 0x000fea0003800200 */
.L_x_49:
[----:B------:R-:W-:Y:S04]  /*2ae0*/  BSSY.RECONVERGENT B0, `(.L_x_53) ;  /* 0x0000016000007945 */ /* 0x000fe80003800200 */
[----:B------:R-:W-:Y:S05]  /*2af0*/  @P2 BRA `(.L_x_54) ;  /* 0x0000000000502947 */ /* 0x000fea0003800000 */
[----:B-1234-:R-:W1:Y:S01]  /*2b00*/  S2R R16, SR_CTAID.Y ;  /* 0x0000000000107919 */ /* 0x01ee620000002600 */
[C---:B------:R-:W-:Y:S01]  /*2b10*/  LOP3.LUT P5, RZ, R6.reuse, UR4, RZ, 0xfc, !PT ;  /* 0x0000000406ff7c12 */ /* 0x040fe2000f8afcff */
[----:B------:R-:W-:Y:S01]  /*2b20*/  BSSY.RECONVERGENT B1, `(.L_x_55) ;  /* 0x0000010000017945 */ /* 0x000fe20003800200 */
[----:B0-----:R-:W-:Y:S01]  /*2b30*/  IADD3 R17, PT, PT, R6, UR4, RZ ;  /* 0x0000000406117c10 */ /* 0x001fe2000fffe0ff */
[----:B-1----:R-:W-:-:S05]  /*2b40*/  IMAD R16, R16, 0x4, R43 ;  /* 0x0000000410107824 */ /* 0x002fca00078e022b */
        /* <DEDUP_REMOVED lines=13> */
.L_x_56:
[----:B------:R-:W-:Y:S05]  /*2c20*/  BSYNC.RECONVERGENT B1 ;  /* 0x0000000000017941 */ /* 0x000fea0003800200 */
.L_x_55:
[----:B-----5:R1:W-:Y:S02]  /*2c30*/  STS [R53+0x20], R16 ;  /* 0x0000201035007388 */ /* 0x0203e40000000800 */
.L_x_54:
[----:B------:R-:W-:Y:S05]  /*2c40*/  BSYNC.RECONVERGENT B0 ;  /* 0x0000000000007941 */ /* 0x000fea0003800200 */
.L_x_53:
[----:B------:R-:W5:Y:S01]  /*2c50*/  @!P0 LDC.64 R22, c[0x0][0x388] ;  /* 0x0000e200ff168b82 */ /* 0x000f620000000a00 */
[C-C-:B------:R-:W-:Y:S02]  /*2c60*/  @!P0 IMAD R24, R32.reuse, 0x30, R45.reuse ;  /* 0x0000003020188824 */ /* 0x140fe400078e022d */
[C-C-:B------:R-:W-:Y:S02]  /*2c70*/  @!P3 IMAD R25, R32.reuse, 0x30, R45.reuse ;  /* 0x000000302019b824 */ /* 0x140fe400078e022d */
[C-C-:B------:R-:W-:Y:S02]  /*2c80*/  @!P4 IMAD R26, R32.reuse, 0x30, R45.reuse ;  /* 0x00000030201ac824 */ /* 0x140fe400078e022d */
[----:B------:R-:W-:Y:S01]  /*2c90*/  @!P1 IMAD R30, R32, 0x30, R45 ;  /* 0x00000030201e9824 */ /* 0x000fe200078e022d */
[----:B------:R-:W5:Y:S01]  /*2ca0*/  @!P3 LDC.64 R20, c[0x0][0x388] ;  /* 0x0000e200ff14bb82 */ /* 0x000f620000000a00 */
[----:B------:R-:W-:Y:S02]  /*2cb0*/  @!P0 IMAD R24, R24, 0x3, RZ ;  /* 0x0000000318188824 */ /* 0x000fe400078e02ff */
[----:B------:R-:W-:-:S02]  /*2cc0*/  @!P3 IMAD R27, R25, 0x3, RZ ;  /* 0x00000003191bb824 */ /* 0x000fc400078e02ff */
[----:B------:R-:W-:Y:S01]  /*2cd0*/  @!P4 IMAD R26, R26, 0x3, RZ ;  /* 0x000000031a1ac824 */ /* 0x000fe200078e02ff */
[----:B------:R-:W-:Y:S01]  /*2ce0*/  @!P0 IADD3 R25, PT, PT, R33, R24, R0 ;  /* 0x0000001821198210 */ /* 0x000fe20007ffe000 */
[----:B------:R-:W-:Y:S01]  /*2cf0*/  @!P1 IMAD R30, R30, 0x3, RZ ;  /* 0x000000031e1e9824 */ /* 0x000fe200078e02ff */
[----:B------:R-:W5:Y:S01]  /*2d00*/  @!P4 LDC.64 R18, c[0x0][0x388] ;  /* 0x0000e200ff12cb82 */ /* 0x000f620000000a00 */
[----:B------:R-:W-:Y:S02]  /*2d10*/  @!P3 IADD3 R27, PT, PT, R13, R27, R36 ;  /* 0x0000001b0d1bb210 */ /* 0x000fe40007ffe024 */
[----:B------:R-:W-:Y:S02]  /*2d20*/  @!P4 IADD3 R31, PT, PT, R14, R26, R37 ;  /* 0x0000001a0e1fc210 */ /* 0x000fe40007ffe025 */
[----:B------:R-:W-:-:S03]  /*2d30*/  @!P1 IADD3 R24, PT, PT, R15, R30, R38 ;  /* 0x0000001e0f189210 */ /* 0x000fc60007ffe026 */
[----:B01234-:R-:W0:Y:S01]  /*2d40*/  @!P1 LDC.64 R16, c[0x0][0x388] ;  /* 0x0000e200ff109b82 */ /* 0x01fe220000000a00 */
[----:B-----5:R-:W-:-:S06]  /*2d50*/  @!P0 IMAD.WIDE.U32 R22, R25, 0x4, R22 ;  /* 0x0000000419168825 */ /* 0x020fcc00078e0016 */
[----:B------:R-:W2:Y:S01]  /*2d60*/  @!P0 LDG.E.CONSTANT R22, desc[UR10][R22.64] ;  /* 0x0000000a16168981 */ /* 0x000ea2000c1e9900 */
[----:B------:R-:W-:-:S06]  /*2d70*/  @!P3 IMAD.WIDE.U32 R20, R27, 0x4, R20 ;  /* 0x000000041b14b825 */ /* 0x000fcc00078e0014 */
[----:B------:R-:W3:Y:S01]  /*2d80*/  @!P3 LDG.E.CONSTANT R20, desc[UR10][R20.64] ;  /* 0x0000000a1414b981 */ /* 0x000ee2000c1e9900 */
[----:B------:R-:W-:-:S06]  /*2d90*/  @!P4 IMAD.WIDE.U32 R18, R31, 0x4, R18 ;  /* 0x000000041f12c825 */ /* 0x000fcc00078e0012 */
[----:B------:R-:W4:Y:S01]  /*2da0*/  @!P4 LDG.E.CONSTANT R18, desc[UR10][R18.64] ;  /* 0x0000000a1212c981 */ /* 0x000f22000c1e9900 */
[----:B0-----:R-:W-:-:S06]  /*2db0*/  @!P1 IMAD.WIDE.U32 R16, R24, 0x4, R16 ;  /* 0x0000000418109825 */ /* 0x001fcc00078e0010 */
[----:B------:R-:W5:Y:S01]  /*2dc0*/  @!P1 LDG.E.CONSTANT R16, desc[UR10][R16.64] ;  /* 0x0000000a10109981 */ /* 0x000f62000c1e9900 */
[----:B------:R-:W0:Y:S01]  /*2dd0*/  S2R R25, SR_CgaCtaId ;  /* 0x0000000000197919 */ /* 0x000e220000008800 */
[----:B------:R-:W1:Y:S01]  /*2de0*/  S2R R44, SR_TID.Z ;  /* 0x00000000002c7919 */ /* 0x000e620000002300 */
[----:B------:R-:W-:-:S04]  /*2df0*/  MOV R24, 0x400 ;  /* 0x0000040000187802 */ /* 0x000fc80000000f00 */
[----:B------:R-:W-:Y:S01]  /*2e00*/  IADD3 R24, PT, PT, R24, 0x1e00, RZ ;  /* 0x00001e0018187810 */ /* 0x000fe20007ffe0ff */
[----:B------:R-:W-:-:S03]  /*2e10*/  UMOV UR5, 0xf0 ;  /* 0x000000f000057882 */ /* 0x000fc60000000000 */
[----:B0-----:R-:W-:-:S05]  /*2e20*/  LEA R25, R25, R24, 0x18 ;  /* 0x0000001819197211 */ /* 0x001fca00078ec0ff */
[----:B-1----:R-:W-:-:S04]  /*2e30*/  IMAD R44, R44, 0x300, R25 ;  /* 0x000003002c2c7824 */ /* 0x002fc800078e0219 */
[----:B------:R-:W-:Y:S01]  /*2e40*/  VIADD R44, R44, 0x180 ;  /* 0x000001802c2c7836 */ /* 0x000fe20000000000 */
[----:B--2---:R0:W-:Y:S04]  /*2e50*/  @!P0 STS [R35], R22 ;  /* 0x0000001623008388 */ /* 0x0041e80000000800 */
[----:B---3--:R0:W-:Y:S04]  /*2e60*/  @!P3 STS [R35+0x4], R20 ;  /* 0x000004142300b388 */ /* 0x0081e80000000800 */
[----:B----4-:R0:W-:Y:S04]  /*2e70*/  @!P4 STS [R35+0x8], R18 ;  /* 0x000008122300c388 */ /* 0x0101e80000000800 */
[----:B-----5:R0:W-:Y:S01]  /*2e80*/  @!P1 STS [R35+0xc], R16 ;  /* 0x00000c1023009388 */ /* 0x0201e20000000800 */
[----:B------:R-:W-:Y:S06]  /*2e90*/  BAR.SYNC.DEFER_BLOCKING 0x0 ;  /* 0x0000000000007b1d */ /* 0x000fec0000010000 */
.L_x_57:
[----:B------:R-:W-:Y:S04]  /*2ea0*/  LDS R72, [R34+UR5+-0xf0] ;  /* 0xffff100522487984 */ /* 0x000fe80008000800 */
[----:B------:R-:W-:Y:S04]  /*2eb0*/  LDS R68, [R34+UR5] ;  /* 0x0000000522447984 */ /* 0x000fe80008000800 */
[----:B0-----:R-:W0:Y:S04]  /*2ec0*/  LDS.128 R16, [R44+-0x180] ;  /* 0xfffe80002c107984 */ /* 0x001e280000000c00 */
[----:B------:R-:W1:Y:S04]  /*2ed0*/  LDS R70, [R34+UR5+-0xec] ;  /* 0xffff140522467984 */ /* 0x000e680008000800 */
[----:B------:R-:W2:Y:S04]  /*2ee0*/  LDS R66, [R34+UR5+0x4] ;  /* 0x0000040522427984 */ /* 0x000ea80008000800 */
[----:B------:R-:W3:Y:S04]  /*2ef0*/  LDS.128 R24, [R44] ;  /* 0x000000002c187984 */ /* 0x000ee80000000c00 */
[----:B------:R-:W4:Y:S04]  /*2f00*/  LDS.128 R20, [R44+-0xc0] ;  /* 0xffff40002c147984 */ /* 0x000f280000000c00 */
[----:B------:R-:W-:Y:S01]  /*2f10*/  LDS R74, [R34+UR5+0x2d4] ;  /* 0x0002d405224a7984 */ /* 0x000fe20008000800 */
[-C--:B0-----:R-:W-:Y:S01]  /*2f20*/  FFMA R31, R72, R16.reuse, R73 ;  /* 0x00000010481f7223 */ /* 0x081fe20000000049 */
[----:B------:R-:W-:-:S03]  /*2f30*/  FFMA R30, R68, R16, R75 ;  /* 0x00000010441e7223 */ /* 0x000fc6000000004b */
[-C--:B-1----:R-:W-:Y:S01]  /*2f40*/  FFMA R16, R70, R17.reuse, R31 ;  /* 0x0000001146107223 */ /* 0x082fe2000000001f */
[----:B--2---:R-:W-:Y:S01]  /*2f50*/  FFMA R17, R66, R17, R30 ;  /* 0x0000001142117223 */ /* 0x004fe2000000001e */
[-C--:B---3--:R-:W-:Y:S01]  /*2f60*/  FFMA R73, R72, R24.reuse, R29 ;  /* 0x0000001848497223 */ /* 0x088fe2000000001d */
[----:B------:R-:W-:Y:S02]  /*2f70*/  FFMA R75, R68, R24, R28 ;  /* 0x00000018444b7223 */ /* 0x000fe4000000001c */
[----:B------:R-:W0:Y:S01]  /*2f80*/  LDS.128 R28, [R44+0xc0] ;  /* 0x0000c0002c1c7984 */ /* 0x000e220000000c00 */
[-C--:B----4-:R-:W-:Y:S01]  /*2f90*/  FFMA R71, R72, R20.reuse, R71 ;  /* 0x0000001448477223 */ /* 0x090fe20000000047 */
[----:B------:R-:W-:Y:S01]  /*2fa0*/  FFMA R77, R68, R20, R77 ;  /* 0x00000014444d7223 */ /* 0x000fe2000000004d */
[C---:B------:R-:W-:Y:S01]  /*2fb0*/  FFMA R73, R70.reuse, R25, R73 ;  /* 0x0000001946497223 */ /* 0x040fe20000000049 */
[----:B------:R-:W-:Y:S01]  /*2fc0*/  LDS R24, [R34+UR5+0xf0] ;  /* 0x0000f00522187984 */ /* 0x000fe20008000800 */
[-C--:B------:R-:W-:Y:S01]  /*2fd0*/  FFMA R71, R70, R21.reuse, R71 ;  /* 0x0000001546477223 */ /* 0x080fe20000000047 */
[C---:B------:R-:W-:Y:S01]  /*2fe0*/  FFMA R77, R66.reuse, R21, R77 ;  /* 0x00000015424d7223 */ /* 0x040fe2000000004d */
[----:B------:R-:W-:Y:S01]  /*2ff0*/  FFMA R75, R66, R25, R75 ;  /* 0x00000019424b7223 */ /* 0x000fe2000000004b */
[----:B------:R-:W1:Y:S04]  /*3000*/  LDS R21, [R34+UR5+0x8] ;  /* 0x0000080522157984 */ /* 0x000e680008000800 */
[----:B------:R-:W2:Y:S01]  /*3010*/  LDS R20, [R34+UR5+0x1e0] ;  /* 0x0001e00522147984 */ /* 0x000ea20008000800 */
[-C--:B0-----:R-:W-:Y:S01]  /*3020*/  FFMA R72, R72, R28.reuse, R67 ;  /* 0x0000001c48487223 */ /* 0x081fe20000000043 */
[----:B------:R-:W-:-:S02]  /*3030*/  FFMA R28, R68, R28, R69 ;  /* 0x0000001c441c7223 */ /* 0x000fc40000000045 */
[----:B------:R-:W0:Y:S01]  /*3040*/  LDS R67, [R34+UR5+-0xe8] ;  /* 0xffff180522437984 */ /* 0x000e220008000800 */
[-C--:B------:R-:W-:Y:S01]  /*3050*/  FFMA R25, R70, R29.reuse, R72 ;  /* 0x0000001d46197223 */ /* 0x080fe20000000048 */
[----:B------:R-:W-:Y:S01]  /*3060*/  FFMA R29, R66, R29, R28 ;  /* 0x0000001d421d7223 */ /* 0x000fe2000000001c */
[----:B-1----:R-:W-:-:S04]  /*3070*/  FFMA R17, R21, R18, R17 ;  /* 0x0000001215117223 */ /* 0x002fc80000000011 */
[-C--:B--2---:R-:W-:Y:S01]  /*3080*/  FFMA R70, R20, R19.reuse, R17 ;  /* 0x0000001314467223 */ /* 0x084fe20000000011 */
[C---:B0-----:R-:W-:Y:S01]  /*3090*/  FFMA R69, R67.reuse, R18, R16 ;  /* 0x0000001243457223 */ /* 0x041fe20000000010 */
[----:B------:R-:W-:Y:S01]  /*30a0*/  FFMA R16, R67, R22, R71 ;  /* 0x0000001643107223 */ /* 0x000fe20000000047 */
[----:B------:R-:W-:Y:S01]  /*30b0*/  FFMA R18, R21, R30, R29 ;  /* 0x0000001e15127223 */ /* 0x000fe2000000001d */
[----:B------:R-:W-:Y:S01]  /*30c0*/  FFMA R66, R67, R26, R73 ;  /* 0x0000001a43427223 */ /* 0x000fe20000000049 */
[C---:B------:R-:W-:Y:S01]  /*30d0*/  FFMA R22, R21.reuse, R22, R77 ;  /* 0x0000001615167223 */ /* 0x040fe2000000004d */
[----:B------:R-:W-:Y:S01]  /*30e0*/  FFMA R26, R21, R26, R75 ;  /* 0x0000001a151a7223 */ /* 0x000fe2000000004b */
[C---:B------:R-:W-:Y:S01]  /*30f0*/  FFMA R28, R24.reuse, R19, R69 ;  /* 0x00000013181c7223 */ /* 0x040fe20000000045 */
[----:B------:R-:W-:Y:S01]  /*3100*/  FFMA R68, R67, R30, R25 ;  /* 0x0000001e43447223 */ /* 0x000fe20000000019 */
[----:B------:R-:W-:Y:S01]  /*3110*/  FFMA R75, R24, R23, R16 ;  /* 0x00000017184b7223 */ /* 0x000fe20000000010 */
[----:B------:R-:W-:Y:S01]  /*3120*/  FFMA R69, R20, R31, R18 ;  /* 0x0000001f14457223 */ /* 0x000fe20000000012 */
[----:B------:R-:W-:Y:S01]  /*3130*/  LDS R73, [R34+UR5+0xf4] ;  /* 0x0000f40522497984 */ /* 0x000fe20008000800 */
[C---:B------:R-:W-:Y:S01]  /*3140*/  FFMA R29, R24.reuse, R27, R66 ;  /* 0x0000001b181d7223 */ /* 0x040fe20000000042 */
[----:B------:R-:W-:Y:S01]  /*3150*/  FFMA R67, R24, R31, R68 ;  /* 0x0000001f18437223 */ /* 0x000fe20000000044 */
[C---:B------:R-:W-:Y:S01]  /*3160*/  FFMA R77, R20.reuse, R23, R22 ;  /* 0x00000017144d7223 */ /* 0x040fe20000000016 */
[----:B------:R-:W0:Y:S01]  /*3170*/  LDS.128 R16, [R44+-0x170] ;  /* 0xfffe90002c107984 */ /* 0x000e220000000c00 */
[----:B------:R-:W-:-:S03]  /*3180*/  FFMA R30, R20, R27, R26 ;  /* 0x0000001b141e7223 */ /* 0x000fc6000000001a */
[----:B------:R-:W1:Y:S04]  /*3190*/  LDS R71, [R34+UR5+0x1e4] ;  /* 0x0001e40522477984 */ /* 0x000e680008000800 */
[----:B------:R-:W2:Y:S04]  /*31a0*/  LDS.128 R20, [R44+-0xb0] ;  /* 0xffff50002c147984 */ /* 0x000ea80000000c00 */
[----:B------:R-:W3:Y:S04]  /*31b0*/  LDS.128 R24, [R44+0x10] ;  /* 0x000010002c187984 */ /* 0x000ee80000000c00 */
[----:B------:R-:W4:Y:S04]  /*31c0*/  LDS R68, [R34+UR5+0xf8] ;  /* 0x0000f80522447984 */ /* 0x000f280008000800 */
[----:B------:R-:W5:Y:S01]  /*31d0*/  LDS R66, [R34+UR5+0x1e8] ;  /* 0x0001e80522427984 */ /* 0x000f620008000800 */
[-C--:B0-----:R-:W-:Y:S01]  /*31e0*/  FFMA R31, R73, R16.reuse, R28 ;  /* 0x00000010491f7223 */ /* 0x081fe2000000001c */
[----:B-1----:R-:W-:Y:S01]  /*31f0*/  FFMA R70, R71, R16, R70 ;  /* 0x0000001047467223 */ /* 0x002fe20000000046 */
[-C--:B--2---:R-:W-:Y:S01]  /*3200*/  FFMA R75, R73, R20.reuse, R75 ;  /* 0x00000014494b7223 */ /* 0x084fe2000000004b */
[----:B------:R-:W-:Y:S01]  /*3210*/  FFMA R77, R71, R20, R77 ;  /* 0x00000014474d7223 */ /* 0x000fe2000000004d */
[-C--:B---3--:R-:W-:Y:S01]  /*3220*/  FFMA R16, R73, R24.reuse, R29 ;  /* 0x0000001849107223 */ /* 0x088fe2000000001d */
[----:B------:R-:W-:Y:S01]  /*3230*/  FFMA R24, R71, R24, R30 ;  /* 0x0000001847187223 */ /* 0x000fe2000000001e */
[C---:B----4-:R-:W-:Y:S01]  /*3240*/  FFMA R20, R68.reuse, R17, R31 ;  /* 0x0000001144147223 */ /* 0x050fe2000000001f */
[-C--:B------:R-:W-:Y:S01]  /*3250*/  FFMA R75, R68, R21.reuse, R75 ;  /* 0x00000015444b7223 */ /* 0x080fe2000000004b */
[----:B------:R-:W0:Y:S01]  /*3260*/  LDS.128 R28, [R44+0xd0] ;  /* 0x0000d0002c1c7984 */ /* 0x000e220000000c00 */
[C---:B-----5:R-:W-:Y:S01]  /*3270*/  FFMA R77, R66.reuse, R21, R77 ;  /* 0x00000015424d7223 */ /* 0x060fe2000000004d */
[----:B------:R-:W-:-:S02]  /*3280*/  FFMA R17, R66, R17, R70 ;  /* 0x0000001142117223 */ /* 0x000fc40000000046 */
[----:B------:R-:W1:Y:S04]  /*3290*/  LDS R21, [R34+UR5+0x3c0] ;  /* 0x0003c00522157984 */ /* 0x000e680008000800 */
[----:B------:R-:W2:Y:S01]  /*32a0*/  LDS R70, [R34+UR5+0x3c4] ;  /* 0x0003c40522467984 */ /* 0x000ea20008000800 */
[-C--:B0-----:R-:W-:Y:S01]  /*32b0*/  FFMA R72, R73, R28.reuse, R67 ;  /* 0x0000001c49487223 */ /* 0x081fe20000000043 */
[----:B------:R-:W-:Y:S02]  /*32c0*/  FFMA R69, R71, R28, R69 ;  /* 0x0000001c47457223 */ /* 0x000fe40000000045 */
[----:B------:R-:W0:Y:S01]  /*32d0*/  LDS R67, [R34+UR5+0x2d0] ;  /* 0x0002d00522437984 */ /* 0x000e220008000800 */
[C---:B------:R-:W-:Y:S01]  /*32e0*/  FFMA R71, R68.reuse, R25, R16 ;  /* 0x0000001944477223 */ /* 0x040fe20000000010 */
[-C--:B------:R-:W-:Y:S01]  /*32f0*/  FFMA R73, R68, R29.reuse, R72 ;  /* 0x0000001d44497223 */ /* 0x080fe20000000048 */
[C---:B------:R-:W-:Y:S01]  /*3300*/  FFMA R69, R66.reuse, R29, R69 ;  /* 0x0000001d42457223 */ /* 0x040fe20000000045 */
[----:B-1----:R-:W-:Y:S01]  /*3310*/  FFMA R17, R21, R18, R17 ;  /* 0x0000001215117223 */ /* 0x002fe20000000011 */
[----:B------:R-:W-:Y:S01]  /*3320*/  FFMA R25, R66, R25, R24 ;  /* 0x0000001942197223 */ /* 0x000fe20000000018 */
[----:B------:R-:W-:Y:S02]  /*3330*/  LDS R68, [R34+UR5+0x5a0] ;  /* 0x0005a00522447984 */ /* 0x000fe40008000800 */
[----:B--2---:R-:W-:-:S02]  /*3340*/  FFMA R72, R70, R19, R17 ;  /* 0x0000001346487223 */ /* 0x004fc40000000011 */
[----:B------:R-:W-:Y:S01]  /*3350*/  LDS R66, [R34+UR5+0x4b0] ;  /* 0x0004b00522427984 */ /* 0x000fe20008000800 */
[C---:B0-----:R-:W-:Y:S01]  /*3360*/  FFMA R29, R67.reuse, R18, R20 ;  /* 0x00000012431d7223 */ /* 0x041fe20000000014 */
[----:B------:R-:W-:Y:S01]  /*3370*/  FFMA R16, R67, R22, R75 ;  /* 0x0000001643107223 */ /* 0x000fe2000000004b */
[----:B------:R-:W-:Y:S01]  /*3380*/  FFMA R18, R21, R30, R69 ;  /* 0x0000001e15127223 */ /* 0x000fe20000000045 */
[C---:B------:R-:W-:Y:S01]  /*3390*/  FFMA R20, R67.reuse, R26, R71 ;  /* 0x0000001a43147223 */ /* 0x040fe20000000047 */
[----:B------:R-:W-:Y:S01]  /*33a0*/  FFMA R24, R67, R30, R73 ;  /* 0x0000001e43187223 */ /* 0x000fe20000000049 */
[C---:B------:R-:W-:Y:S01]  /*33b0*/  FFMA R22, R21.reuse, R22, R77 ;  /* 0x0000001615167223 */ /* 0x040fe2000000004d */
[----:B------:R-:W-:Y:S01]  /*33c0*/  FFMA R26, R21, R26, R25 ;  /* 0x0000001a151a7223 */ /* 0x000fe20000000019 */
[C---:B------:R-:W-:Y:S01]  /*33d0*/  FFMA R28, R74.reuse, R19, R29 ;  /* 0x000000134a1c7223 */ /* 0x040fe2000000001d */
        /* <DEDUP_REMOVED lines=11> */
[----:B------:R-:W-:Y:S01]  /*3490*/  LDS R70, [R34+UR5+0x5a8] ;  /* 0x0005a80522467984 */ /* 0x000fe20008000800 */
[-C--:B0-----:R-:W-:Y:S01]  /*34a0*/  FFMA R31, R71, R16.reuse, R28 ;  /* 0x00000010471f7223 */ /* 0x081fe2000000001c */
[----:B-1----:R-:W-:Y:S01]  /*34b0*/  FFMA R72, R73, R16, R72 ;  /* 0x0000001049487223 */ /* 0x002fe20000000048 */
[-C--:B--2---:R-:W-:Y:S01]  /*34c0*/  FFMA R75, R71, R20.reuse, R75 ;  /* 0x00000014474b7223 */ /* 0x084fe2000000004b */
[----:B------:R-:W-:Y:S01]  /*34d0*/  FFMA R77, R73, R20, R77 ;  /* 0x00000014494d7223 */ /* 0x000fe2000000004d */
[-C--:B------:R-:W-:Y:S01]  /*34e0*/  FFMA R20, R66, R17.reuse, R31 ;  /* 0x0000001142147223 */ /* 0x080fe2000000001f */
[----:B------:R-:W-:Y:S01]  /*34f0*/  FFMA R17, R68, R17, R72 ;  /* 0x0000001144117223 */ /* 0x000fe20000000048 */
[-C--:B---3--:R-:W-:Y:S01]  /*3500*/  FFMA R16, R71, R24.reuse, R29 ;  /* 0x0000001847107223 */ /* 0x088fe2000000001d */
[----:B------:R-:W-:Y:S01]  /*3510*/  FFMA R24, R73, R24, R30 ;  /* 0x0000001849187223 */ /* 0x000fe2000000001e */
[-C--:B------:R-:W-:Y:S01]  /*3520*/  FFMA R75, R66, R21.reuse, R75 ;  /* 0x00000015424b7223 */ /* 0x080fe2000000004b */
[----:B------:R0:W1:Y:S01]  /*3530*/  LDS.128 R28, [R44+0xe0] ;  /* 0x0000e0002c1c7984 */ /* 0x0000620000000c00 */
[----:B------:R-:W-:-:S03]  /*3540*/  FFMA R77, R68, R21, R77 ;  /* 0x00000015444d7223 */ /* 0x000fc6000000004d */
[----:B------:R-:W2:Y:S01]  /*3550*/  LDS R21, [R34+UR5+0x5a4] ;  /* 0x0005a40522157984 */ /* 0x000ea20008000800 */
[----:B0-----:R-:W-:Y:S02]  /*3560*/  VIADD R44, R44, 0x30 ;  /* 0x000000302c2c7836 */ /* 0x001fe40000000000 */
[-C--:B-1----:R-:W-:Y:S01]  /*3570*/  FFMA R72, R71, R28.reuse, R67 ;  /* 0x0000001c47487223 */ /* 0x082fe20000000043 */
[----:B------:R-:W-:Y:S01]  /*3580*/  FFMA R69, R73, R28, R69 ;  /* 0x0000001c49457223 */ /* 0x000fe20000000045 */
[----:B------:R-:W0:Y:S01]  /*3590*/  LDS R67, [R34+UR5+0x4b4] ;  /* 0x0004b40522437984 */ /* 0x000e220008000800 */
[C---:B------:R-:W-:Y:S01]  /*35a0*/  FFMA R71, R66.reuse, R25, R16 ;  /* 0x0000001942477223 */ /* 0x040fe20000000010 */
[----:B------:R-:W-:Y:S01]  /*35b0*/  FFMA R73, R66, R29, R72 ;  /* 0x0000001d42497223 */ /* 0x000fe20000000048 */
[C---:B------:R-:W-:Y:S01]  /*35c0*/  FFMA R25, R68.reuse, R25, R24 ;  /* 0x0000001944197223 */ /* 0x040fe20000000018 */
[----:B------:R-:W1:Y:S01]  /*35d0*/  LDS R28, [R34+UR5+0x4b8] ;  /* 0x0004b805221c7984 */ /* 0x000e620008000800 */
[----:B------:R-:W-:Y:S01]  /*35e0*/  UIADD3 UR5, UPT, UPT, UR5, 0x780, URZ ;  /* 0x0000078005057890 */ /* 0x000fe2000fffe0ff */
[----:B------:R-:W-:Y:S01]  /*35f0*/  FFMA R69, R68, R29, R69 ;  /* 0x0000001d44457223 */ /* 0x000fe20000000045 */
[----:B--2---:R-:W-:-:S02]  /*3600*/  FFMA R17, R21, R18, R17 ;  /* 0x0000001215117223 */ /* 0x004fc40000000011 */
[----:B------:R-:W-:Y:S01]  /*3610*/  UISETP.NE.AND UP0, UPT, UR5, 0x1ef0, UPT ;  /* 0x00001ef00500788c */ /* 0x000fe2000bf05270 */
[C---:B0-----:R-:W-:Y:S01]  /*3620*/  FFMA R29, R67.reuse, R18, R20 ;  /* 0x00000012431d7223 */ /* 0x041fe20000000014 */
[C---:B------:R-:W-:Y:S01]  /*3630*/  FFMA R16, R67.reuse, R22, R75 ;  /* 0x0000001643107223 */ /* 0x040fe2000000004b */
[C---:B------:R-:W-:Y:S01]  /*3640*/  FFMA R20, R67.reuse, R26, R71 ;  /* 0x0000001a43147223 */ /* 0x040fe20000000047 */
[----:B------:R-:W-:Y:S01]  /*3650*/  FFMA R24, R67, R30, R73 ;  /* 0x0000001e43187223 */ /* 0x000fe20000000049 */
[C---:B------:R-:W-:Y:S01]  /*3660*/  FFMA R22, R21.reuse, R22, R77 ;  /* 0x0000001615167223 */ /* 0x040fe2000000004d */
[C---:B------:R-:W-:Y:S01]  /*3670*/  FFMA R26, R21.reuse, R26, R25 ;  /* 0x0000001a151a7223 */ /* 0x040fe20000000019 */
[----:B------:R-:W-:Y:S01]  /*3680*/  FFMA R30, R21, R30, R69 ;  /* 0x0000001e151e7223 */ /* 0x000fe20000000045 */
[C---:B-1----:R-:W-:Y:S01]  /*3690*/  FFMA R73, R28.reuse, R19, R29 ;  /* 0x000000131c497223 */ /* 0x042fe2000000001d */
[C---:B------:R-:W-:Y:S01]  /*36a0*/  FFMA R71, R28.reuse, R23, R16 ;  /* 0x000000171c477223 */ /* 0x040fe20000000010 */
[C---:B------:R-:W-:Y:S01]  /*36b0*/  FFMA R29, R28.reuse, R27, R20 ;  /* 0x0000001b1c1d7223 */ /* 0x040fe20000000014 */
[----:B------:R-:W-:Y:S01]  /*36c0*/  FFMA R67, R28, R31, R24 ;  /* 0x0000001f1c437223 */ /* 0x000fe20000000018 */
[C---:B------:R-:W-:Y:S01]  /*36d0*/  FFMA R75, R70.reuse, R19, R17 ;  /* 0x00000013464b7223 */ /* 0x040fe20000000011 */
[C---:B------:R-:W-:Y:S01]  /*36e0*/  FFMA R77, R70.reuse, R23, R22 ;  /* 0x00000017464d7223 */ /* 0x040fe20000000016 */
[C---:B------:R-:W-:Y:S01]  /*36f0*/  FFMA R28, R70.reuse, R27, R26 ;  /* 0x0000001b461c7223 */ /* 0x040fe2000000001a */
[----:B------:R-:W-:Y:S01]  /*3700*/  FFMA R69, R70, R31, R30 ;  /* 0x0000001f46457223 */ /* 0x000fe2000000001e */
[----:B------:R-:W-:Y:S06]  /*3710*/  BRA.U UP0, `(.L_x_57) ;  /* 0xfffffff500e07547 */ /* 0x000fec000b83ffff */
[----:B------:R-:W-:-:S04]  /*3720*/  IADD3 R45, PT, PT, R45, 0x1, RZ ;  /* 0x000000012d2d7810 */ /* 0x000fc80007ffe0ff */
[----:B------:R-:W-:-:S13]  /*3730*/  ISETP.NE.AND P5, PT, R45, 0x3, PT ;  /* 0x000000032d00780c */ /* 0x000fda0003fa5270 */
[----:B------:R-:W-:Y:S05]  /*3740*/  @P5 BRA `(.L_x_58) ;  /* 0xffffffe400e05947 */ /* 0x000fea000383ffff */
[----:B------:R-:W-:-:S05]  /*3750*/  VIADD R32, R32, 0x1 ;  /* 0x0000000120207836 */ /* 0x000fca0000000000 */
[----:B------:R-:W-:-:S13]  /*3760*/  ISETP.NE.AND P5, PT, R32, 0x4, PT ;  /* 0x000000042000780c */ /* 0x000fda0003fa5270 */
[----:B------:R-:W-:Y:S05]  /*3770*/  @P5 BRA `(.L_x_59) ;  /* 0xffffffe400d05947 */ /* 0x000fea000383ffff */
[----:B------:R-:W0:Y:S01]  /*3780*/  S2R R0, SR_TID.Z ;  /* 0x0000000000007919 */ /* 0x000e220000002300 */
[----:B------:R-:W1:Y:S01]  /*3790*/  LDC.64 R2, c[0x0][0x390] ;  /* 0x0000e400ff027b82 */ /* 0x000e620000000a00 */
[----:B------:R-:W2:Y:S01]  /*37a0*/  S2R R9, SR_TID.X ;  /* 0x0000000000097919 */ /* 0x000ea20000002100 */
[----:B------:R-:W3:Y:S01]  /*37b0*/  S2R R5, SR_CTAID.Z ;  /* 0x0000000000057919 */ /* 0x000ee20000002700 */
[----:B------:R-:W4:Y:S01]  /*37c0*/  S2R R11, SR_CTAID.Y ;  /* 0x00000000000b7919 */ /* 0x000f220000002600 */
[----:B------:R-:W5:Y:S01]  /*37d0*/  S2R R7, SR_TID.Y ;  /* 0x0000000000077919 */ /* 0x000f620000002200 */
[----:B------:R-:W5:Y:S01]  /*37e0*/  S2R R13, SR_CTAID.X ;  /* 0x00000000000d7919 */ /* 0x000f620000002500 */
[----:B0-----:R-:W-:-:S05]  /*37f0*/  IMAD R0, R0, 0xc400, RZ ;  /* 0x0000c40000007824 */ /* 0x001fca00078e02ff */
[----:B--2---:R-:W-:-:S05]  /*3800*/  LOP3.LUT R0, R0, R9, RZ, 0xfc, !PT ;  /* 0x0000000900007212 */ /* 0x004fca00078efcff */
[----:B---3--:R-:W-:-:S04]  /*3810*/  IMAD R0, R5, 0x31000, R0 ;  /* 0x0003100005007824 */ /* 0x008fc800078e0200 */
[----:B----4-:R-:W-:-:S04]  /*3820*/  IMAD R0, R11, 0x1c0, R0 ;  /* 0x000001c00b007824 */ /* 0x010fc800078e0200 */
[----:B-----5:R-:W-:-:S04]  /*3830*/  IMAD R0, R7, 0x70, R0 ;  /* 0x0000007007007824 */ /* 0x020fc800078e0200 */
[----:B------:R-:W-:-:S04]  /*3840*/  IMAD R5, R13, 0x1c, R0 ;  /* 0x0000001c0d057824 */ /* 0x000fc800078e0200 */
[----:B-1----:R-:W-:-:S05]  /*3850*/  IMAD.WIDE.U32 R2, R5, 0x4, R2 ;  /* 0x0000000405027825 */ /* 0x002fca00078e0002 */
[----:B------:R-:W-:Y:S04]  /*3860*/  STG.E desc[UR10][R2.64], R73 ;  /* 0x0000004902007986 */ /* 0x000fe8000c10190a */
[----:B------:R-:W-:Y:S04]  /*3870*/  STG.E desc[UR10][R2.64+0x380], R75 ;  /* 0x0003804b02007986 */ /* 0x000fe8000c10190a */
[----:B------:R-:W-:Y:S04]  /*3880*/  STG.E desc[UR10][R2.64+0xc400], R71 ;  /* 0x00c4004702007986 */ /* 0x000fe8000c10190a */
[----:B------:R-:W-:Y:S04]  /*3890*/  STG.E desc[UR10][R2.64+0xc780], R77 ;  /* 0x00c7804d02007986 */ /* 0x000fe8000c10190a */
[----:B------:R-:W-:Y:S04]  /*38a0*/  STG.E desc[UR10][R2.64+0x18800], R29 ;  /* 0x0188001d02007986 */ /* 0x000fe8000c10190a */
[----:B------:R-:W-:Y:S04]  /*38b0*/  STG.E desc[UR10][R2.64+0x18b80], R28 ;  /* 0x018b801c02007986 */ /* 0x000fe8000c10190a */
[----:B------:R-:W-:Y:S04]  /*38c0*/  STG.E desc[UR10][R2.64+0x24c00], R67 ;  /* 0x024c004302007986 */ /* 0x000fe8000c10190a */
[----:B------:R-:W-:Y:S01]  /*38d0*/  STG.E desc[UR10][R2.64+0x24f80], R69 ;  /* 0x024f804502007986 */ /* 0x000fe2000c10190a */
[----:B------:R-:W-:Y:S05]  /*38e0*/  EXIT ;  /* 0x000000000000794d */ /* 0x000fea0003800000 */
.L_x_60:
        /* <DEDUP_REMOVED lines=9> */
.L_x_63:


//--------------------- .nv.shared._Z6conv2dPfPKfS_ --------------------------
	.section	.nv.shared._Z6conv2dPfPKfS_,"aw",@nobits
	.sectionflags	@""
	.align	16
	.zero		1024


//--------------------- .nv.shared.reserved.0     --------------------------
	.section	.nv.shared.reserved.0,"aw",@nobits
	.weak		__nv_reservedSMEM_offset_0_alias
	.size		__nv_reservedSMEM_offset_0_alias, 0, 64
	.other		__nv_reservedSMEM_offset_0_alias,@"STO_CUDA_RESERVED_SHARED STV_DEFAULT"
__nv_reservedSMEM_offset_0_alias:
	.zero		0
	.zero		64


//--------------------- .nv.shared.default_function_kernel0 --------------------------
	.section	.nv.shared.default_function_kernel0,"aw",@nobits
	.sectionflags	@""
	.align	16
.nv.shared.default_function_kernel0:
	.zero		11776


//--------------------- .nv.constant0._Z6conv2dPfPKfS_ --------------------------
	.section	.nv.constant0._Z6conv2dPfPKfS_,"a",@progbits
	.sectionflags	@""
	.align	4
.nv.constant0._Z6conv2dPfPKfS_:
	.zero		920


//--------------------- .nv.constant0.default_function_kernel0 --------------------------
	.section	.nv.constant0.default_function_kernel0,"a",@progbits
	.sectionflags	@""
	.align	4
.nv.constant0.default_function_kernel0:
	.zero		920


//--------------------- SYMBOLS --------------------------

	.type		.nv.reservedSmem.offset0,@object
	.size		.nv.reservedSmem.offset0,0x4
	.type		.nv.reservedSmem.cap,@object
	.size		.nv.reservedSmem.cap,0x4
